//
// Generated by NVIDIA NVVM Compiler
//
// Compiler Build ID: CL-36424714
// Cuda compilation tools, release 13.0, V13.0.88
// Based on NVVM 20.0.0
//

.version 9.0
.target sm_100
.address_size 64

	// .globl	_Z18monte_carlo_kernelPfimfffff
.global .align 4 .b8 precalc_xorwow_matrix[102400];
.global .align 4 .b8 precalc_xorwow_offset_matrix[102400];
.global .align 4 .b8 mrg32k3aM1[2304];
.global .align 4 .b8 mrg32k3aM2[2304];
.global .align 4 .b8 mrg32k3aM1SubSeq[2016];
.global .align 4 .b8 mrg32k3aM2SubSeq[2016];
.global .align 4 .b8 mrg32k3aM1Seq[2304];
.global .align 4 .b8 mrg32k3aM2Seq[2304];
.const .align 8 .b8 __cr_lgamma_table[72];

.visible .entry _Z18monte_carlo_kernelPfimfffff(
	.param .u64 .ptr .align 1 _Z18monte_carlo_kernelPfimfffff_param_0,
	.param .u32 _Z18monte_carlo_kernelPfimfffff_param_1,
	.param .u64 _Z18monte_carlo_kernelPfimfffff_param_2,
	.param .f32 _Z18monte_carlo_kernelPfimfffff_param_3,
	.param .f32 _Z18monte_carlo_kernelPfimfffff_param_4,
	.param .f32 _Z18monte_carlo_kernelPfimfffff_param_5,
	.param .f32 _Z18monte_carlo_kernelPfimfffff_param_6,
	.param .f32 _Z18monte_carlo_kernelPfimfffff_param_7
)
{
	.local .align 8 .b8 	__local_depot0[48];
	.reg .b64 	%SP;
	.reg .b64 	%SPL;
	.reg .pred 	%p<74>;
	.reg .b32 	%r<1326>;
	.reg .b32 	%f<142>;
	.reg .b64 	%rd<28>;

	mov.u64 	%SPL, __local_depot0;
	ld.param.u32 	%r592, [_Z18monte_carlo_kernelPfimfffff_param_1];
	ld.param.u64 	%rd11, [_Z18monte_carlo_kernelPfimfffff_param_2];
	ld.param.f32 	%f14, [_Z18monte_carlo_kernelPfimfffff_param_3];
	ld.param.f32 	%f15, [_Z18monte_carlo_kernelPfimfffff_param_4];
	ld.param.f32 	%f16, [_Z18monte_carlo_kernelPfimfffff_param_5];
	ld.param.f32 	%f18, [_Z18monte_carlo_kernelPfimfffff_param_7];
	add.u64 	%rd1, %SPL, 0;
	mov.u32 	%r593, %tid.x;
	mov.u32 	%r594, %ctaid.x;
	mov.u32 	%r1, %ntid.x;
	mad.lo.s32 	%r2, %r594, %r1, %r593;
	cvt.u32.u64 	%r595, %rd11;
	xor.b32  	%r596, %r595, -1429050551;
	mul.lo.s32 	%r3, %r596, 1099087573;
	{ .reg .b32 tmp; mov.b64 {tmp, %r597}, %rd11; }
	xor.b32  	%r4, %r597, -136515619;
	mul.lo.s32 	%r598, %r4, -1703105765;
	add.s32 	%r599, %r3, %r598;
	add.s32 	%r1319, %r599, 6615241;
	add.s32 	%r1030, %r3, 123456789;
	st.local.v2.u32 	[%rd1], {%r1319, %r1030};
	xor.b32  	%r1029, %r3, 362436069;
	add.s32 	%r1028, %r598, 521288629;
	st.local.v2.u32 	[%rd1+8], {%r1029, %r1028};
	xor.b32  	%r1027, %r598, 88675123;
	add.s32 	%r1026, %r3, 5783321;
	st.local.v2.u32 	[%rd1+16], {%r1027, %r1026};
	setp.eq.s32 	%p1, %r2, 0;
	@%p1 bra 	$L__BB0_115;
	cvt.s64.s32 	%rd27, %r2;
	mov.b32 	%r1013, 0;
$L__BB0_2:
	mov.u64 	%rd3, %rd27;
	and.b64  	%rd4, %rd3, 3;
	setp.eq.s64 	%p2, %rd4, 0;
	@%p2 bra 	$L__BB0_114;
	mul.wide.u32 	%rd13, %r1013, 3200;
	mov.u64 	%rd14, precalc_xorwow_matrix;
	add.s64 	%rd5, %rd14, %rd13;
	mov.b32 	%r1026, 0;
	mov.u32 	%r1027, %r1026;
	mov.u32 	%r1028, %r1026;
	mov.u32 	%r1029, %r1026;
	mov.u32 	%r1030, %r1026;
	mov.u32 	%r1019, %r1026;
$L__BB0_4:
	mul.wide.u32 	%rd15, %r1019, 4;
	add.s64 	%rd16, %rd1, %rd15;
	ld.local.u32 	%r23, [%rd16+4];
	shl.b32 	%r24, %r1019, 5;
	mov.b32 	%r1025, 0;
$L__BB0_5:
	.pragma "nounroll";
	shr.u32 	%r603, %r23, %r1025;
	and.b32  	%r604, %r603, 1;
	setp.eq.b32 	%p3, %r604, 1;
	not.pred 	%p4, %p3;
	add.s32 	%r605, %r24, %r1025;
	mul.lo.s32 	%r606, %r605, 5;
	mul.wide.u32 	%rd17, %r606, 4;
	add.s64 	%rd6, %rd5, %rd17;
	@%p4 bra 	$L__BB0_7;
	ld.global.u32 	%r607, [%rd6];
	xor.b32  	%r1030, %r1030, %r607;
	ld.global.u32 	%r608, [%rd6+4];
	xor.b32  	%r1029, %r1029, %r608;
	ld.global.u32 	%r609, [%rd6+8];
	xor.b32  	%r1028, %r1028, %r609;
	ld.global.u32 	%r610, [%rd6+12];
	xor.b32  	%r1027, %r1027, %r610;
	ld.global.u32 	%r611, [%rd6+16];
	xor.b32  	%r1026, %r1026, %r611;
$L__BB0_7:
	and.b32  	%r613, %r603, 2;
	setp.eq.s32 	%p5, %r613, 0;
	@%p5 bra 	$L__BB0_9;
	ld.global.u32 	%r614, [%rd6+20];
	xor.b32  	%r1030, %r1030, %r614;
	ld.global.u32 	%r615, [%rd6+24];
	xor.b32  	%r1029, %r1029, %r615;
	ld.global.u32 	%r616, [%rd6+28];
	xor.b32  	%r1028, %r1028, %r616;
	ld.global.u32 	%r617, [%rd6+32];
	xor.b32  	%r1027, %r1027, %r617;
	ld.global.u32 	%r618, [%rd6+36];
	xor.b32  	%r1026, %r1026, %r618;
$L__BB0_9:
	and.b32  	%r620, %r603, 4;
	setp.eq.s32 	%p6, %r620, 0;
	@%p6 bra 	$L__BB0_11;
	ld.global.u32 	%r621, [%rd6+40];
	xor.b32  	%r1030, %r1030, %r621;
	ld.global.u32 	%r622, [%rd6+44];
	xor.b32  	%r1029, %r1029, %r622;
	ld.global.u32 	%r623, [%rd6+48];
	xor.b32  	%r1028, %r1028, %r623;
	ld.global.u32 	%r624, [%rd6+52];
	xor.b32  	%r1027, %r1027, %r624;
	ld.global.u32 	%r625, [%rd6+56];
	xor.b32  	%r1026, %r1026, %r625;
$L__BB0_11:
	and.b32  	%r627, %r603, 8;
	setp.eq.s32 	%p7, %r627, 0;
	@%p7 bra 	$L__BB0_13;
	ld.global.u32 	%r628, [%rd6+60];
	xor.b32  	%r1030, %r1030, %r628;
	ld.global.u32 	%r629, [%rd6+64];
	xor.b32  	%r1029, %r1029, %r629;
	ld.global.u32 	%r630, [%rd6+68];
	xor.b32  	%r1028, %r1028, %r630;
	ld.global.u32 	%r631, [%rd6+72];
	xor.b32  	%r1027, %r1027, %r631;
	ld.global.u32 	%r632, [%rd6+76];
	xor.b32  	%r1026, %r1026, %r632;
$L__BB0_13:
	and.b32  	%r634, %r603, 16;
	setp.eq.s32 	%p8, %r634, 0;
	@%p8 bra 	$L__BB0_15;
	ld.global.u32 	%r635, [%rd6+80];
	xor.b32  	%r1030, %r1030, %r635;
	ld.global.u32 	%r636, [%rd6+84];
	xor.b32  	%r1029, %r1029, %r636;
	ld.global.u32 	%r637, [%rd6+88];
	xor.b32  	%r1028, %r1028, %r637;
	ld.global.u32 	%r638, [%rd6+92];
	xor.b32  	%r1027, %r1027, %r638;
	ld.global.u32 	%r639, [%rd6+96];
	xor.b32  	%r1026, %r1026, %r639;
$L__BB0_15:
	and.b32  	%r641, %r603, 32;
	setp.eq.s32 	%p9, %r641, 0;
	@%p9 bra 	$L__BB0_17;
	ld.global.u32 	%r642, [%rd6+100];
	xor.b32  	%r1030, %r1030, %r642;
	ld.global.u32 	%r643, [%rd6+104];
	xor.b32  	%r1029, %r1029, %r643;
	ld.global.u32 	%r644, [%rd6+108];
	xor.b32  	%r1028, %r1028, %r644;
	ld.global.u32 	%r645, [%rd6+112];
	xor.b32  	%r1027, %r1027, %r645;
	ld.global.u32 	%r646, [%rd6+116];
	xor.b32  	%r1026, %r1026, %r646;
$L__BB0_17:
	and.b32  	%r648, %r603, 64;
	setp.eq.s32 	%p10, %r648, 0;
	@%p10 bra 	$L__BB0_19;
	ld.global.u32 	%r649, [%rd6+120];
	xor.b32  	%r1030, %r1030, %r649;
	ld.global.u32 	%r650, [%rd6+124];
	xor.b32  	%r1029, %r1029, %r650;
	ld.global.u32 	%r651, [%rd6+128];
	xor.b32  	%r1028, %r1028, %r651;
	ld.global.u32 	%r652, [%rd6+132];
	xor.b32  	%r1027, %r1027, %r652;
	ld.global.u32 	%r653, [%rd6+136];
	xor.b32  	%r1026, %r1026, %r653;
$L__BB0_19:
	and.b32  	%r655, %r603, 128;
	setp.eq.s32 	%p11, %r655, 0;
	@%p11 bra 	$L__BB0_21;
	ld.global.u32 	%r656, [%rd6+140];
	xor.b32  	%r1030, %r1030, %r656;
	ld.global.u32 	%r657, [%rd6+144];
	xor.b32  	%r1029, %r1029, %r657;
	ld.global.u32 	%r658, [%rd6+148];
	xor.b32  	%r1028, %r1028, %r658;
	ld.global.u32 	%r659, [%rd6+152];
	xor.b32  	%r1027, %r1027, %r659;
	ld.global.u32 	%r660, [%rd6+156];
	xor.b32  	%r1026, %r1026, %r660;
$L__BB0_21:
	and.b32  	%r662, %r603, 256;
	setp.eq.s32 	%p12, %r662, 0;
	@%p12 bra 	$L__BB0_23;
	ld.global.u32 	%r663, [%rd6+160];
	xor.b32  	%r1030, %r1030, %r663;
	ld.global.u32 	%r664, [%rd6+164];
	xor.b32  	%r1029, %r1029, %r664;
	ld.global.u32 	%r665, [%rd6+168];
	xor.b32  	%r1028, %r1028, %r665;
	ld.global.u32 	%r666, [%rd6+172];
	xor.b32  	%r1027, %r1027, %r666;
	ld.global.u32 	%r667, [%rd6+176];
	xor.b32  	%r1026, %r1026, %r667;
$L__BB0_23:
	and.b32  	%r669, %r603, 512;
	setp.eq.s32 	%p13, %r669, 0;
	@%p13 bra 	$L__BB0_25;
	ld.global.u32 	%r670, [%rd6+180];
	xor.b32  	%r1030, %r1030, %r670;
	ld.global.u32 	%r671, [%rd6+184];
	xor.b32  	%r1029, %r1029, %r671;
	ld.global.u32 	%r672, [%rd6+188];
	xor.b32  	%r1028, %r1028, %r672;
	ld.global.u32 	%r673, [%rd6+192];
	xor.b32  	%r1027, %r1027, %r673;
	ld.global.u32 	%r674, [%rd6+196];
	xor.b32  	%r1026, %r1026, %r674;
$L__BB0_25:
	and.b32  	%r676, %r603, 1024;
	setp.eq.s32 	%p14, %r676, 0;
	@%p14 bra 	$L__BB0_27;
	ld.global.u32 	%r677, [%rd6+200];
	xor.b32  	%r1030, %r1030, %r677;
	ld.global.u32 	%r678, [%rd6+204];
	xor.b32  	%r1029, %r1029, %r678;
	ld.global.u32 	%r679, [%rd6+208];
	xor.b32  	%r1028, %r1028, %r679;
	ld.global.u32 	%r680, [%rd6+212];
	xor.b32  	%r1027, %r1027, %r680;
	ld.global.u32 	%r681, [%rd6+216];
	xor.b32  	%r1026, %r1026, %r681;
$L__BB0_27:
	and.b32  	%r683, %r603, 2048;
	setp.eq.s32 	%p15, %r683, 0;
	@%p15 bra 	$L__BB0_29;
	ld.global.u32 	%r684, [%rd6+220];
	xor.b32  	%r1030, %r1030, %r684;
	ld.global.u32 	%r685, [%rd6+224];
	xor.b32  	%r1029, %r1029, %r685;
	ld.global.u32 	%r686, [%rd6+228];
	xor.b32  	%r1028, %r1028, %r686;
	ld.global.u32 	%r687, [%rd6+232];
	xor.b32  	%r1027, %r1027, %r687;
	ld.global.u32 	%r688, [%rd6+236];
	xor.b32  	%r1026, %r1026, %r688;
$L__BB0_29:
	and.b32  	%r690, %r603, 4096;
	setp.eq.s32 	%p16, %r690, 0;
	@%p16 bra 	$L__BB0_31;
	ld.global.u32 	%r691, [%rd6+240];
	xor.b32  	%r1030, %r1030, %r691;
	ld.global.u32 	%r692, [%rd6+244];
	xor.b32  	%r1029, %r1029, %r692;
	ld.global.u32 	%r693, [%rd6+248];
	xor.b32  	%r1028, %r1028, %r693;
	ld.global.u32 	%r694, [%rd6+252];
	xor.b32  	%r1027, %r1027, %r694;
	ld.global.u32 	%r695, [%rd6+256];
	xor.b32  	%r1026, %r1026, %r695;
$L__BB0_31:
	and.b32  	%r697, %r603, 8192;
	setp.eq.s32 	%p17, %r697, 0;
	@%p17 bra 	$L__BB0_33;
	ld.global.u32 	%r698, [%rd6+260];
	xor.b32  	%r1030, %r1030, %r698;
	ld.global.u32 	%r699, [%rd6+264];
	xor.b32  	%r1029, %r1029, %r699;
	ld.global.u32 	%r700, [%rd6+268];
	xor.b32  	%r1028, %r1028, %r700;
	ld.global.u32 	%r701, [%rd6+272];
	xor.b32  	%r1027, %r1027, %r701;
	ld.global.u32 	%r702, [%rd6+276];
	xor.b32  	%r1026, %r1026, %r702;
$L__BB0_33:
	and.b32  	%r704, %r603, 16384;
	setp.eq.s32 	%p18, %r704, 0;
	@%p18 bra 	$L__BB0_35;
	ld.global.u32 	%r705, [%rd6+280];
	xor.b32  	%r1030, %r1030, %r705;
	ld.global.u32 	%r706, [%rd6+284];
	xor.b32  	%r1029, %r1029, %r706;
	ld.global.u32 	%r707, [%rd6+288];
	xor.b32  	%r1028, %r1028, %r707;
	ld.global.u32 	%r708, [%rd6+292];
	xor.b32  	%r1027, %r1027, %r708;
	ld.global.u32 	%r709, [%rd6+296];
	xor.b32  	%r1026, %r1026, %r709;
$L__BB0_35:
	and.b32  	%r711, %r603, 32768;
	setp.eq.s32 	%p19, %r711, 0;
	@%p19 bra 	$L__BB0_37;
	ld.global.u32 	%r712, [%rd6+300];
	xor.b32  	%r1030, %r1030, %r712;
	ld.global.u32 	%r713, [%rd6+304];
	xor.b32  	%r1029, %r1029, %r713;
	ld.global.u32 	%r714, [%rd6+308];
	xor.b32  	%r1028, %r1028, %r714;
	ld.global.u32 	%r715, [%rd6+312];
	xor.b32  	%r1027, %r1027, %r715;
	ld.global.u32 	%r716, [%rd6+316];
	xor.b32  	%r1026, %r1026, %r716;
$L__BB0_37:
	add.s32 	%r1025, %r1025, 16;
	setp.ne.s32 	%p20, %r1025, 32;
	@%p20 bra 	$L__BB0_5;
	mad.lo.s32 	%r717, %r1019, -31, %r24;
	add.s32 	%r1019, %r717, 1;
	setp.ne.s32 	%p21, %r1019, 5;
	@%p21 bra 	$L__BB0_4;
	st.local.u32 	[%rd1+4], %r1030;
	st.local.v2.u32 	[%rd1+8], {%r1029, %r1028};
	st.local.v2.u32 	[%rd1+16], {%r1027, %r1026};
	setp.eq.s64 	%p22, %rd4, 1;
	@%p22 bra 	$L__BB0_114;
	mov.b32 	%r1026, 0;
	mov.u32 	%r1027, %r1026;
	mov.u32 	%r1028, %r1026;
	mov.u32 	%r1029, %r1026;
	mov.u32 	%r1030, %r1026;
	mov.u32 	%r1111, %r1026;
$L__BB0_41:
	mul.wide.u32 	%rd18, %r1111, 4;
	add.s64 	%rd19, %rd1, %rd18;
	ld.local.u32 	%r199, [%rd19+4];
	shl.b32 	%r200, %r1111, 5;
	mov.b32 	%r1117, 0;
$L__BB0_42:
	.pragma "nounroll";
	shr.u32 	%r720, %r199, %r1117;
	and.b32  	%r721, %r720, 1;
	setp.eq.b32 	%p23, %r721, 1;
	not.pred 	%p24, %p23;
	add.s32 	%r722, %r200, %r1117;
	mul.lo.s32 	%r723, %r722, 5;
	mul.wide.u32 	%rd20, %r723, 4;
	add.s64 	%rd7, %rd5, %rd20;
	@%p24 bra 	$L__BB0_44;
	ld.global.u32 	%r724, [%rd7];
	xor.b32  	%r1030, %r1030, %r724;
	ld.global.u32 	%r725, [%rd7+4];
	xor.b32  	%r1029, %r1029, %r725;
	ld.global.u32 	%r726, [%rd7+8];
	xor.b32  	%r1028, %r1028, %r726;
	ld.global.u32 	%r727, [%rd7+12];
	xor.b32  	%r1027, %r1027, %r727;
	ld.global.u32 	%r728, [%rd7+16];
	xor.b32  	%r1026, %r1026, %r728;
$L__BB0_44:
	and.b32  	%r730, %r720, 2;
	setp.eq.s32 	%p25, %r730, 0;
	@%p25 bra 	$L__BB0_46;
	ld.global.u32 	%r731, [%rd7+20];
	xor.b32  	%r1030, %r1030, %r731;
	ld.global.u32 	%r732, [%rd7+24];
	xor.b32  	%r1029, %r1029, %r732;
	ld.global.u32 	%r733, [%rd7+28];
	xor.b32  	%r1028, %r1028, %r733;
	ld.global.u32 	%r734, [%rd7+32];
	xor.b32  	%r1027, %r1027, %r734;
	ld.global.u32 	%r735, [%rd7+36];
	xor.b32  	%r1026, %r1026, %r735;
$L__BB0_46:
	and.b32  	%r737, %r720, 4;
	setp.eq.s32 	%p26, %r737, 0;
	@%p26 bra 	$L__BB0_48;
	ld.global.u32 	%r738, [%rd7+40];
	xor.b32  	%r1030, %r1030, %r738;
	ld.global.u32 	%r739, [%rd7+44];
	xor.b32  	%r1029, %r1029, %r739;
	ld.global.u32 	%r740, [%rd7+48];
	xor.b32  	%r1028, %r1028, %r740;
	ld.global.u32 	%r741, [%rd7+52];
	xor.b32  	%r1027, %r1027, %r741;
	ld.global.u32 	%r742, [%rd7+56];
	xor.b32  	%r1026, %r1026, %r742;
$L__BB0_48:
	and.b32  	%r744, %r720, 8;
	setp.eq.s32 	%p27, %r744, 0;
	@%p27 bra 	$L__BB0_50;
	ld.global.u32 	%r745, [%rd7+60];
	xor.b32  	%r1030, %r1030, %r745;
	ld.global.u32 	%r746, [%rd7+64];
	xor.b32  	%r1029, %r1029, %r746;
	ld.global.u32 	%r747, [%rd7+68];
	xor.b32  	%r1028, %r1028, %r747;
	ld.global.u32 	%r748, [%rd7+72];
	xor.b32  	%r1027, %r1027, %r748;
	ld.global.u32 	%r749, [%rd7+76];
	xor.b32  	%r1026, %r1026, %r749;
$L__BB0_50:
	and.b32  	%r751, %r720, 16;
	setp.eq.s32 	%p28, %r751, 0;
	@%p28 bra 	$L__BB0_52;
	ld.global.u32 	%r752, [%rd7+80];
	xor.b32  	%r1030, %r1030, %r752;
	ld.global.u32 	%r753, [%rd7+84];
	xor.b32  	%r1029, %r1029, %r753;
	ld.global.u32 	%r754, [%rd7+88];
	xor.b32  	%r1028, %r1028, %r754;
	ld.global.u32 	%r755, [%rd7+92];
	xor.b32  	%r1027, %r1027, %r755;
	ld.global.u32 	%r756, [%rd7+96];
	xor.b32  	%r1026, %r1026, %r756;
$L__BB0_52:
	and.b32  	%r758, %r720, 32;
	setp.eq.s32 	%p29, %r758, 0;
	@%p29 bra 	$L__BB0_54;
	ld.global.u32 	%r759, [%rd7+100];
	xor.b32  	%r1030, %r1030, %r759;
	ld.global.u32 	%r760, [%rd7+104];
	xor.b32  	%r1029, %r1029, %r760;
	ld.global.u32 	%r761, [%rd7+108];
	xor.b32  	%r1028, %r1028, %r761;
	ld.global.u32 	%r762, [%rd7+112];
	xor.b32  	%r1027, %r1027, %r762;
	ld.global.u32 	%r763, [%rd7+116];
	xor.b32  	%r1026, %r1026, %r763;
$L__BB0_54:
	and.b32  	%r765, %r720, 64;
	setp.eq.s32 	%p30, %r765, 0;
	@%p30 bra 	$L__BB0_56;
	ld.global.u32 	%r766, [%rd7+120];
	xor.b32  	%r1030, %r1030, %r766;
	ld.global.u32 	%r767, [%rd7+124];
	xor.b32  	%r1029, %r1029, %r767;
	ld.global.u32 	%r768, [%rd7+128];
	xor.b32  	%r1028, %r1028, %r768;
	ld.global.u32 	%r769, [%rd7+132];
	xor.b32  	%r1027, %r1027, %r769;
	ld.global.u32 	%r770, [%rd7+136];
	xor.b32  	%r1026, %r1026, %r770;
$L__BB0_56:
	and.b32  	%r772, %r720, 128;
	setp.eq.s32 	%p31, %r772, 0;
	@%p31 bra 	$L__BB0_58;
	ld.global.u32 	%r773, [%rd7+140];
	xor.b32  	%r1030, %r1030, %r773;
	ld.global.u32 	%r774, [%rd7+144];
	xor.b32  	%r1029, %r1029, %r774;
	ld.global.u32 	%r775, [%rd7+148];
	xor.b32  	%r1028, %r1028, %r775;
	ld.global.u32 	%r776, [%rd7+152];
	xor.b32  	%r1027, %r1027, %r776;
	ld.global.u32 	%r777, [%rd7+156];
	xor.b32  	%r1026, %r1026, %r777;
$L__BB0_58:
	and.b32  	%r779, %r720, 256;
	setp.eq.s32 	%p32, %r779, 0;
	@%p32 bra 	$L__BB0_60;
	ld.global.u32 	%r780, [%rd7+160];
	xor.b32  	%r1030, %r1030, %r780;
	ld.global.u32 	%r781, [%rd7+164];
	xor.b32  	%r1029, %r1029, %r781;
	ld.global.u32 	%r782, [%rd7+168];
	xor.b32  	%r1028, %r1028, %r782;
	ld.global.u32 	%r783, [%rd7+172];
	xor.b32  	%r1027, %r1027, %r783;
	ld.global.u32 	%r784, [%rd7+176];
	xor.b32  	%r1026, %r1026, %r784;
$L__BB0_60:
	and.b32  	%r786, %r720, 512;
	setp.eq.s32 	%p33, %r786, 0;
	@%p33 bra 	$L__BB0_62;
	ld.global.u32 	%r787, [%rd7+180];
	xor.b32  	%r1030, %r1030, %r787;
	ld.global.u32 	%r788, [%rd7+184];
	xor.b32  	%r1029, %r1029, %r788;
	ld.global.u32 	%r789, [%rd7+188];
	xor.b32  	%r1028, %r1028, %r789;
	ld.global.u32 	%r790, [%rd7+192];
	xor.b32  	%r1027, %r1027, %r790;
	ld.global.u32 	%r791, [%rd7+196];
	xor.b32  	%r1026, %r1026, %r791;
$L__BB0_62:
	and.b32  	%r793, %r720, 1024;
	setp.eq.s32 	%p34, %r793, 0;
	@%p34 bra 	$L__BB0_64;
	ld.global.u32 	%r794, [%rd7+200];
	xor.b32  	%r1030, %r1030, %r794;
	ld.global.u32 	%r795, [%rd7+204];
	xor.b32  	%r1029, %r1029, %r795;
	ld.global.u32 	%r796, [%rd7+208];
	xor.b32  	%r1028, %r1028, %r796;
	ld.global.u32 	%r797, [%rd7+212];
	xor.b32  	%r1027, %r1027, %r797;
	ld.global.u32 	%r798, [%rd7+216];
	xor.b32  	%r1026, %r1026, %r798;
$L__BB0_64:
	and.b32  	%r800, %r720, 2048;
	setp.eq.s32 	%p35, %r800, 0;
	@%p35 bra 	$L__BB0_66;
	ld.global.u32 	%r801, [%rd7+220];
	xor.b32  	%r1030, %r1030, %r801;
	ld.global.u32 	%r802, [%rd7+224];
	xor.b32  	%r1029, %r1029, %r802;
	ld.global.u32 	%r803, [%rd7+228];
	xor.b32  	%r1028, %r1028, %r803;
	ld.global.u32 	%r804, [%rd7+232];
	xor.b32  	%r1027, %r1027, %r804;
	ld.global.u32 	%r805, [%rd7+236];
	xor.b32  	%r1026, %r1026, %r805;
$L__BB0_66:
	and.b32  	%r807, %r720, 4096;
	setp.eq.s32 	%p36, %r807, 0;
	@%p36 bra 	$L__BB0_68;
	ld.global.u32 	%r808, [%rd7+240];
	xor.b32  	%r1030, %r1030, %r808;
	ld.global.u32 	%r809, [%rd7+244];
	xor.b32  	%r1029, %r1029, %r809;
	ld.global.u32 	%r810, [%rd7+248];
	xor.b32  	%r1028, %r1028, %r810;
	ld.global.u32 	%r811, [%rd7+252];
	xor.b32  	%r1027, %r1027, %r811;
	ld.global.u32 	%r812, [%rd7+256];
	xor.b32  	%r1026, %r1026, %r812;
$L__BB0_68:
	and.b32  	%r814, %r720, 8192;
	setp.eq.s32 	%p37, %r814, 0;
	@%p37 bra 	$L__BB0_70;
	ld.global.u32 	%r815, [%rd7+260];
	xor.b32  	%r1030, %r1030, %r815;
	ld.global.u32 	%r816, [%rd7+264];
	xor.b32  	%r1029, %r1029, %r816;
	ld.global.u32 	%r817, [%rd7+268];
	xor.b32  	%r1028, %r1028, %r817;
	ld.global.u32 	%r818, [%rd7+272];
	xor.b32  	%r1027, %r1027, %r818;
	ld.global.u32 	%r819, [%rd7+276];
	xor.b32  	%r1026, %r1026, %r819;
$L__BB0_70:
	and.b32  	%r821, %r720, 16384;
	setp.eq.s32 	%p38, %r821, 0;
	@%p38 bra 	$L__BB0_72;
	ld.global.u32 	%r822, [%rd7+280];
	xor.b32  	%r1030, %r1030, %r822;
	ld.global.u32 	%r823, [%rd7+284];
	xor.b32  	%r1029, %r1029, %r823;
	ld.global.u32 	%r824, [%rd7+288];
	xor.b32  	%r1028, %r1028, %r824;
	ld.global.u32 	%r825, [%rd7+292];
	xor.b32  	%r1027, %r1027, %r825;
	ld.global.u32 	%r826, [%rd7+296];
	xor.b32  	%r1026, %r1026, %r826;
$L__BB0_72:
	and.b32  	%r828, %r720, 32768;
	setp.eq.s32 	%p39, %r828, 0;
	@%p39 bra 	$L__BB0_74;
	ld.global.u32 	%r829, [%rd7+300];
	xor.b32  	%r1030, %r1030, %r829;
	ld.global.u32 	%r830, [%rd7+304];
	xor.b32  	%r1029, %r1029, %r830;
	ld.global.u32 	%r831, [%rd7+308];
	xor.b32  	%r1028, %r1028, %r831;
	ld.global.u32 	%r832, [%rd7+312];
	xor.b32  	%r1027, %r1027, %r832;
	ld.global.u32 	%r833, [%rd7+316];
	xor.b32  	%r1026, %r1026, %r833;
$L__BB0_74:
	add.s32 	%r1117, %r1117, 16;
	setp.ne.s32 	%p40, %r1117, 32;
	@%p40 bra 	$L__BB0_42;
	mad.lo.s32 	%r834, %r1111, -31, %r200;
	add.s32 	%r1111, %r834, 1;
	setp.ne.s32 	%p41, %r1111, 5;
	@%p41 bra 	$L__BB0_41;
	st.local.u32 	[%rd1+4], %r1030;
	st.local.v2.u32 	[%rd1+8], {%r1029, %r1028};
	st.local.v2.u32 	[%rd1+16], {%r1027, %r1026};
	setp.ne.s64 	%p42, %rd4, 3;
	@%p42 bra 	$L__BB0_114;
	mov.b32 	%r1026, 0;
	mov.u32 	%r1027, %r1026;
	mov.u32 	%r1028, %r1026;
	mov.u32 	%r1029, %r1026;
	mov.u32 	%r1030, %r1026;
	mov.u32 	%r1203, %r1026;
$L__BB0_78:
	mul.wide.u32 	%rd21, %r1203, 4;
	add.s64 	%rd22, %rd1, %rd21;
	ld.local.u32 	%r375, [%rd22+4];
	shl.b32 	%r376, %r1203, 5;
	mov.b32 	%r1209, 0;
$L__BB0_79:
	.pragma "nounroll";
	shr.u32 	%r837, %r375, %r1209;
	and.b32  	%r838, %r837, 1;
	setp.eq.b32 	%p43, %r838, 1;
	not.pred 	%p44, %p43;
	add.s32 	%r839, %r376, %r1209;
	mul.lo.s32 	%r840, %r839, 5;
	mul.wide.u32 	%rd23, %r840, 4;
	add.s64 	%rd8, %rd5, %rd23;
	@%p44 bra 	$L__BB0_81;
	ld.global.u32 	%r841, [%rd8];
	xor.b32  	%r1030, %r1030, %r841;
	ld.global.u32 	%r842, [%rd8+4];
	xor.b32  	%r1029, %r1029, %r842;
	ld.global.u32 	%r843, [%rd8+8];
	xor.b32  	%r1028, %r1028, %r843;
	ld.global.u32 	%r844, [%rd8+12];
	xor.b32  	%r1027, %r1027, %r844;
	ld.global.u32 	%r845, [%rd8+16];
	xor.b32  	%r1026, %r1026, %r845;
$L__BB0_81:
	and.b32  	%r847, %r837, 2;
	setp.eq.s32 	%p45, %r847, 0;
	@%p45 bra 	$L__BB0_83;
	ld.global.u32 	%r848, [%rd8+20];
	xor.b32  	%r1030, %r1030, %r848;
	ld.global.u32 	%r849, [%rd8+24];
	xor.b32  	%r1029, %r1029, %r849;
	ld.global.u32 	%r850, [%rd8+28];
	xor.b32  	%r1028, %r1028, %r850;
	ld.global.u32 	%r851, [%rd8+32];
	xor.b32  	%r1027, %r1027, %r851;
	ld.global.u32 	%r852, [%rd8+36];
	xor.b32  	%r1026, %r1026, %r852;
$L__BB0_83:
	and.b32  	%r854, %r837, 4;
	setp.eq.s32 	%p46, %r854, 0;
	@%p46 bra 	$L__BB0_85;
	ld.global.u32 	%r855, [%rd8+40];
	xor.b32  	%r1030, %r1030, %r855;
	ld.global.u32 	%r856, [%rd8+44];
	xor.b32  	%r1029, %r1029, %r856;
	ld.global.u32 	%r857, [%rd8+48];
	xor.b32  	%r1028, %r1028, %r857;
	ld.global.u32 	%r858, [%rd8+52];
	xor.b32  	%r1027, %r1027, %r858;
	ld.global.u32 	%r859, [%rd8+56];
	xor.b32  	%r1026, %r1026, %r859;
$L__BB0_85:
	and.b32  	%r861, %r837, 8;
	setp.eq.s32 	%p47, %r861, 0;
	@%p47 bra 	$L__BB0_87;
	ld.global.u32 	%r862, [%rd8+60];
	xor.b32  	%r1030, %r1030, %r862;
	ld.global.u32 	%r863, [%rd8+64];
	xor.b32  	%r1029, %r1029, %r863;
	ld.global.u32 	%r864, [%rd8+68];
	xor.b32  	%r1028, %r1028, %r864;
	ld.global.u32 	%r865, [%rd8+72];
	xor.b32  	%r1027, %r1027, %r865;
	ld.global.u32 	%r866, [%rd8+76];
	xor.b32  	%r1026, %r1026, %r866;
$L__BB0_87:
	and.b32  	%r868, %r837, 16;
	setp.eq.s32 	%p48, %r868, 0;
	@%p48 bra 	$L__BB0_89;
	ld.global.u32 	%r869, [%rd8+80];
	xor.b32  	%r1030, %r1030, %r869;
	ld.global.u32 	%r870, [%rd8+84];
	xor.b32  	%r1029, %r1029, %r870;
	ld.global.u32 	%r871, [%rd8+88];
	xor.b32  	%r1028, %r1028, %r871;
	ld.global.u32 	%r872, [%rd8+92];
	xor.b32  	%r1027, %r1027, %r872;
	ld.global.u32 	%r873, [%rd8+96];
	xor.b32  	%r1026, %r1026, %r873;
$L__BB0_89:
	and.b32  	%r875, %r837, 32;
	setp.eq.s32 	%p49, %r875, 0;
	@%p49 bra 	$L__BB0_91;
	ld.global.u32 	%r876, [%rd8+100];
	xor.b32  	%r1030, %r1030, %r876;
	ld.global.u32 	%r877, [%rd8+104];
	xor.b32  	%r1029, %r1029, %r877;
	ld.global.u32 	%r878, [%rd8+108];
	xor.b32  	%r1028, %r1028, %r878;
	ld.global.u32 	%r879, [%rd8+112];
	xor.b32  	%r1027, %r1027, %r879;
	ld.global.u32 	%r880, [%rd8+116];
	xor.b32  	%r1026, %r1026, %r880;
$L__BB0_91:
	and.b32  	%r882, %r837, 64;
	setp.eq.s32 	%p50, %r882, 0;
	@%p50 bra 	$L__BB0_93;
	ld.global.u32 	%r883, [%rd8+120];
	xor.b32  	%r1030, %r1030, %r883;
	ld.global.u32 	%r884, [%rd8+124];
	xor.b32  	%r1029, %r1029, %r884;
	ld.global.u32 	%r885, [%rd8+128];
	xor.b32  	%r1028, %r1028, %r885;
	ld.global.u32 	%r886, [%rd8+132];
	xor.b32  	%r1027, %r1027, %r886;
	ld.global.u32 	%r887, [%rd8+136];
	xor.b32  	%r1026, %r1026, %r887;
$L__BB0_93:
	and.b32  	%r889, %r837, 128;
	setp.eq.s32 	%p51, %r889, 0;
	@%p51 bra 	$L__BB0_95;
	ld.global.u32 	%r890, [%rd8+140];
	xor.b32  	%r1030, %r1030, %r890;
	ld.global.u32 	%r891, [%rd8+144];
	xor.b32  	%r1029, %r1029, %r891;
	ld.global.u32 	%r892, [%rd8+148];
	xor.b32  	%r1028, %r1028, %r892;
	ld.global.u32 	%r893, [%rd8+152];
	xor.b32  	%r1027, %r1027, %r893;
	ld.global.u32 	%r894, [%rd8+156];
	xor.b32  	%r1026, %r1026, %r894;
$L__BB0_95:
	and.b32  	%r896, %r837, 256;
	setp.eq.s32 	%p52, %r896, 0;
	@%p52 bra 	$L__BB0_97;
	ld.global.u32 	%r897, [%rd8+160];
	xor.b32  	%r1030, %r1030, %r897;
	ld.global.u32 	%r898, [%rd8+164];
	xor.b32  	%r1029, %r1029, %r898;
	ld.global.u32 	%r899, [%rd8+168];
	xor.b32  	%r1028, %r1028, %r899;
	ld.global.u32 	%r900, [%rd8+172];
	xor.b32  	%r1027, %r1027, %r900;
	ld.global.u32 	%r901, [%rd8+176];
	xor.b32  	%r1026, %r1026, %r901;
$L__BB0_97:
	and.b32  	%r903, %r837, 512;
	setp.eq.s32 	%p53, %r903, 0;
	@%p53 bra 	$L__BB0_99;
	ld.global.u32 	%r904, [%rd8+180];
	xor.b32  	%r1030, %r1030, %r904;
	ld.global.u32 	%r905, [%rd8+184];
	xor.b32  	%r1029, %r1029, %r905;
	ld.global.u32 	%r906, [%rd8+188];
	xor.b32  	%r1028, %r1028, %r906;
	ld.global.u32 	%r907, [%rd8+192];
	xor.b32  	%r1027, %r1027, %r907;
	ld.global.u32 	%r908, [%rd8+196];
	xor.b32  	%r1026, %r1026, %r908;
$L__BB0_99:
	and.b32  	%r910, %r837, 1024;
	setp.eq.s32 	%p54, %r910, 0;
	@%p54 bra 	$L__BB0_101;
	ld.global.u32 	%r911, [%rd8+200];
	xor.b32  	%r1030, %r1030, %r911;
	ld.global.u32 	%r912, [%rd8+204];
	xor.b32  	%r1029, %r1029, %r912;
	ld.global.u32 	%r913, [%rd8+208];
	xor.b32  	%r1028, %r1028, %r913;
	ld.global.u32 	%r914, [%rd8+212];
	xor.b32  	%r1027, %r1027, %r914;
	ld.global.u32 	%r915, [%rd8+216];
	xor.b32  	%r1026, %r1026, %r915;
$L__BB0_101:
	and.b32  	%r917, %r837, 2048;
	setp.eq.s32 	%p55, %r917, 0;
	@%p55 bra 	$L__BB0_103;
	ld.global.u32 	%r918, [%rd8+220];
	xor.b32  	%r1030, %r1030, %r918;
	ld.global.u32 	%r919, [%rd8+224];
	xor.b32  	%r1029, %r1029, %r919;
	ld.global.u32 	%r920, [%rd8+228];
	xor.b32  	%r1028, %r1028, %r920;
	ld.global.u32 	%r921, [%rd8+232];
	xor.b32  	%r1027, %r1027, %r921;
	ld.global.u32 	%r922, [%rd8+236];
	xor.b32  	%r1026, %r1026, %r922;
$L__BB0_103:
	and.b32  	%r924, %r837, 4096;
	setp.eq.s32 	%p56, %r924, 0;
	@%p56 bra 	$L__BB0_105;
	ld.global.u32 	%r925, [%rd8+240];
	xor.b32  	%r1030, %r1030, %r925;
	ld.global.u32 	%r926, [%rd8+244];
	xor.b32  	%r1029, %r1029, %r926;
	ld.global.u32 	%r927, [%rd8+248];
	xor.b32  	%r1028, %r1028, %r927;
	ld.global.u32 	%r928, [%rd8+252];
	xor.b32  	%r1027, %r1027, %r928;
	ld.global.u32 	%r929, [%rd8+256];
	xor.b32  	%r1026, %r1026, %r929;
$L__BB0_105:
	and.b32  	%r931, %r837, 8192;
	setp.eq.s32 	%p57, %r931, 0;
	@%p57 bra 	$L__BB0_107;
	ld.global.u32 	%r932, [%rd8+260];
	xor.b32  	%r1030, %r1030, %r932;
	ld.global.u32 	%r933, [%rd8+264];
	xor.b32  	%r1029, %r1029, %r933;
	ld.global.u32 	%r934, [%rd8+268];
	xor.b32  	%r1028, %r1028, %r934;
	ld.global.u32 	%r935, [%rd8+272];
	xor.b32  	%r1027, %r1027, %r935;
	ld.global.u32 	%r936, [%rd8+276];
	xor.b32  	%r1026, %r1026, %r936;
$L__BB0_107:
	and.b32  	%r938, %r837, 16384;
	setp.eq.s32 	%p58, %r938, 0;
	@%p58 bra 	$L__BB0_109;
	ld.global.u32 	%r939, [%rd8+280];
	xor.b32  	%r1030, %r1030, %r939;
	ld.global.u32 	%r940, [%rd8+284];
	xor.b32  	%r1029, %r1029, %r940;
	ld.global.u32 	%r941, [%rd8+288];
	xor.b32  	%r1028, %r1028, %r941;
	ld.global.u32 	%r942, [%rd8+292];
	xor.b32  	%r1027, %r1027, %r942;
	ld.global.u32 	%r943, [%rd8+296];
	xor.b32  	%r1026, %r1026, %r943;
$L__BB0_109:
	and.b32  	%r945, %r837, 32768;
	setp.eq.s32 	%p59, %r945, 0;
	@%p59 bra 	$L__BB0_111;
	ld.global.u32 	%r946, [%rd8+300];
	xor.b32  	%r1030, %r1030, %r946;
	ld.global.u32 	%r947, [%rd8+304];
	xor.b32  	%r1029, %r1029, %r947;
	ld.global.u32 	%r948, [%rd8+308];
	xor.b32  	%r1028, %r1028, %r948;
	ld.global.u32 	%r949, [%rd8+312];
	xor.b32  	%r1027, %r1027, %r949;
	ld.global.u32 	%r950, [%rd8+316];
	xor.b32  	%r1026, %r1026, %r950;
$L__BB0_111:
	add.s32 	%r1209, %r1209, 16;
	setp.ne.s32 	%p60, %r1209, 32;
	@%p60 bra 	$L__BB0_79;
	mad.lo.s32 	%r951, %r1203, -31, %r376;
	add.s32 	%r1203, %r951, 1;
	setp.ne.s32 	%p61, %r1203, 5;
	@%p61 bra 	$L__BB0_78;
	st.local.u32 	[%rd1+4], %r1030;
	st.local.v2.u32 	[%rd1+8], {%r1029, %r1028};
	st.local.v2.u32 	[%rd1+16], {%r1027, %r1026};
$L__BB0_114:
	shr.u64 	%rd27, %rd3, 2;
	add.s32 	%r1013, %r1013, 1;
	setp.gt.u64 	%p62, %rd3, 3;
	@%p62 bra 	$L__BB0_2;
$L__BB0_115:
	mov.b32 	%r952, 0;
	st.local.v2.u32 	[%rd1+24], {%r952, %r952};
	st.local.u32 	[%rd1+32], %r952;
	mov.b64 	%rd24, 0;
	st.local.u64 	[%rd1+40], %rd24;
	mov.u32 	%r953, %nctaid.x;
	mul.lo.s32 	%r954, %r953, %r1;
	add.s32 	%r955, %r954, %r592;
	add.s32 	%r956, %r955, -1;
	div.u32 	%r556, %r956, %r954;
	setp.lt.s32 	%p63, %r556, 1;
	mov.f32 	%f137, 0f00000000;
	@%p63 bra 	$L__BB0_122;
	ld.param.f32 	%f134, [_Z18monte_carlo_kernelPfimfffff_param_6];
	mul.f32 	%f22, %f134, 0fBF000000;
	fma.rn.f32 	%f23, %f134, %f22, %f16;
	mul.f32 	%f1, %f18, %f23;
	sqrt.rn.f32 	%f24, %f18;
	mul.f32 	%f2, %f134, %f24;
	setp.eq.s32 	%p64, %r556, 1;
	mov.f32 	%f137, 0f00000000;
	@%p64 bra 	$L__BB0_119;
	and.b32  	%r958, %r556, 2147483646;
	mul.lo.s32 	%r959, %r4, 1703105765;
	sub.s32 	%r960, %r3, %r959;
	add.s32 	%r1301, %r960, 7340115;
	neg.s32 	%r1300, %r958;
	mov.f32 	%f137, 0f00000000;
	mov.u32 	%r1305, %r1029;
	mov.u32 	%r1306, %r1030;
$L__BB0_118:
	mov.u32 	%r1030, %r1028;
	mov.u32 	%r1029, %r1027;
	mov.u32 	%r1028, %r1026;
	mov.u32 	%r1319, %r1301;
	shr.u32 	%r961, %r1306, 2;
	xor.b32  	%r962, %r961, %r1306;
	shl.b32 	%r963, %r1028, 4;
	shl.b32 	%r964, %r962, 1;
	xor.b32  	%r965, %r964, %r963;
	xor.b32  	%r966, %r965, %r962;
	xor.b32  	%r1027, %r966, %r1028;
	add.s32 	%r967, %r1319, %r1027;
	add.s32 	%r968, %r967, -362437;
	shr.u32 	%r969, %r1305, 2;
	xor.b32  	%r970, %r969, %r1305;
	shl.b32 	%r971, %r1027, 4;
	shl.b32 	%r972, %r970, 1;
	xor.b32  	%r973, %r972, %r971;
	xor.b32  	%r974, %r973, %r970;
	xor.b32  	%r1026, %r974, %r1027;
	add.s32 	%r975, %r1319, %r1026;
	cvt.rn.f32.u32 	%f26, %r968;
	fma.rn.f32 	%f27, %f26, 0f2F800000, 0f2F000000;
	cvt.rn.f32.u32 	%f28, %r975;
	fma.rn.f32 	%f29, %f28, 0f30C90FDB, 0f30490FDB;
	setp.lt.f32 	%p65, %f27, 0f00800000;
	mul.f32 	%f30, %f27, 0f4B000000;
	selp.f32 	%f31, %f30, %f27, %p65;
	selp.f32 	%f32, 0fC1B80000, 0f00000000, %p65;
	mov.b32 	%r976, %f31;
	add.s32 	%r977, %r976, -1059760811;
	and.b32  	%r978, %r977, -8388608;
	sub.s32 	%r979, %r976, %r978;
	mov.b32 	%f33, %r979;
	cvt.rn.f32.s32 	%f34, %r978;
	fma.rn.f32 	%f35, %f34, 0f34000000, %f32;
	add.f32 	%f36, %f33, 0fBF800000;
	fma.rn.f32 	%f37, %f36, 0fBE055027, 0f3E1039F6;
	fma.rn.f32 	%f38, %f37, %f36, 0fBDF8CDCC;
	fma.rn.f32 	%f39, %f38, %f36, 0f3E0F2955;
	fma.rn.f32 	%f40, %f39, %f36, 0fBE2AD8B9;
	fma.rn.f32 	%f41, %f40, %f36, 0f3E4CED0B;
	fma.rn.f32 	%f42, %f41, %f36, 0fBE7FFF22;
	fma.rn.f32 	%f43, %f42, %f36, 0f3EAAAA78;
	fma.rn.f32 	%f44, %f43, %f36, 0fBF000000;
	mul.f32 	%f45, %f36, %f44;
	fma.rn.f32 	%f46, %f45, %f36, %f36;
	fma.rn.f32 	%f47, %f35, 0f3F317218, %f46;
	setp.gt.u32 	%p66, %r976, 2139095039;
	fma.rn.f32 	%f48, %f31, 0f7F800000, 0f7F800000;
	selp.f32 	%f49, %f48, %f47, %p66;
	setp.eq.f32 	%p67, %f31, 0f00000000;
	mul.f32 	%f50, %f49, 0fC0000000;
	selp.f32 	%f51, 0f7F800000, %f50, %p67;
	sqrt.rn.f32 	%f52, %f51;
	sin.approx.f32 	%f53, %f29;
	cos.approx.f32 	%f54, %f29;
	mul.f32 	%f55, %f52, %f53;
	mul.f32 	%f139, %f52, %f54;
	fma.rn.f32 	%f56, %f55, %f2, %f1;
	fma.rn.f32 	%f57, %f56, 0f3BBB989D, 0f3F000000;
	cvt.sat.f32.f32 	%f58, %f57;
	mov.f32 	%f59, 0f4B400001;
	mov.f32 	%f60, 0f437C0000;
	fma.rm.f32 	%f61, %f58, %f60, %f59;
	add.f32 	%f62, %f61, 0fCB40007F;
	neg.f32 	%f63, %f62;
	fma.rn.f32 	%f64, %f56, 0f3FB8AA3B, %f63;
	fma.rn.f32 	%f65, %f56, 0f32A57060, %f64;
	mov.b32 	%r980, %f61;
	shl.b32 	%r981, %r980, 23;
	mov.b32 	%f66, %r981;
	ex2.approx.ftz.f32 	%f67, %f65;
	mul.f32 	%f68, %f67, %f66;
	mul.f32 	%f69, %f14, %f68;
	sub.f32 	%f70, %f69, %f15;
	max.f32 	%f71, %f70, 0f00000000;
	add.f32 	%f72, %f137, %f71;
	fma.rn.f32 	%f73, %f139, %f2, %f1;
	fma.rn.f32 	%f74, %f73, 0f3BBB989D, 0f3F000000;
	cvt.sat.f32.f32 	%f75, %f74;
	fma.rm.f32 	%f76, %f75, %f60, %f59;
	add.f32 	%f77, %f76, 0fCB40007F;
	neg.f32 	%f78, %f77;
	fma.rn.f32 	%f79, %f73, 0f3FB8AA3B, %f78;
	fma.rn.f32 	%f80, %f73, 0f32A57060, %f79;
	mov.b32 	%r982, %f76;
	shl.b32 	%r983, %r982, 23;
	mov.b32 	%f81, %r983;
	ex2.approx.ftz.f32 	%f82, %f80;
	mul.f32 	%f83, %f82, %f81;
	mul.f32 	%f84, %f14, %f83;
	sub.f32 	%f85, %f84, %f15;
	max.f32 	%f86, %f85, 0f00000000;
	add.f32 	%f137, %f72, %f86;
	add.s32 	%r1301, %r1319, 724874;
	add.s32 	%r1300, %r1300, 2;
	setp.ne.s32 	%p68, %r1300, 0;
	mov.u32 	%r1305, %r1029;
	mov.u32 	%r1306, %r1030;
	@%p68 bra 	$L__BB0_118;
$L__BB0_119:
	and.b32  	%r985, %r556, 1;
	setp.eq.b32 	%p69, %r985, 1;
	not.pred 	%p70, %p69;
	mov.b32 	%r1325, 0;
	mov.u32 	%r1320, %r1026;
	mov.u32 	%r1321, %r1027;
	mov.u32 	%r1322, %r1028;
	@%p70 bra 	$L__BB0_121;
	shr.u32 	%r987, %r1030, 2;
	xor.b32  	%r988, %r987, %r1030;
	shl.b32 	%r989, %r1026, 4;
	shl.b32 	%r990, %r988, 1;
	xor.b32  	%r991, %r990, %r989;
	xor.b32  	%r992, %r991, %r988;
	xor.b32  	%r1321, %r992, %r1026;
	add.s32 	%r993, %r1319, %r1321;
	add.s32 	%r994, %r993, 362437;
	shr.u32 	%r995, %r1029, 2;
	xor.b32  	%r996, %r995, %r1029;
	shl.b32 	%r997, %r1321, 4;
	shl.b32 	%r998, %r996, 1;
	xor.b32  	%r999, %r998, %r997;
	xor.b32  	%r1000, %r999, %r996;
	xor.b32  	%r1320, %r1000, %r1321;
	add.s32 	%r1319, %r1319, 724874;
	add.s32 	%r1001, %r1320, %r1319;
	cvt.rn.f32.u32 	%f87, %r994;
	fma.rn.f32 	%f88, %f87, 0f2F800000, 0f2F000000;
	cvt.rn.f32.u32 	%f89, %r1001;
	fma.rn.f32 	%f90, %f89, 0f30C90FDB, 0f30490FDB;
	setp.lt.f32 	%p71, %f88, 0f00800000;
	mul.f32 	%f91, %f88, 0f4B000000;
	selp.f32 	%f92, %f91, %f88, %p71;
	selp.f32 	%f93, 0fC1B80000, 0f00000000, %p71;
	mov.b32 	%r1002, %f92;
	add.s32 	%r1003, %r1002, -1059760811;
	and.b32  	%r1004, %r1003, -8388608;
	sub.s32 	%r1005, %r1002, %r1004;
	mov.b32 	%f94, %r1005;
	cvt.rn.f32.s32 	%f95, %r1004;
	fma.rn.f32 	%f96, %f95, 0f34000000, %f93;
	add.f32 	%f97, %f94, 0fBF800000;
	fma.rn.f32 	%f98, %f97, 0fBE055027, 0f3E1039F6;
	fma.rn.f32 	%f99, %f98, %f97, 0fBDF8CDCC;
	fma.rn.f32 	%f100, %f99, %f97, 0f3E0F2955;
	fma.rn.f32 	%f101, %f100, %f97, 0fBE2AD8B9;
	fma.rn.f32 	%f102, %f101, %f97, 0f3E4CED0B;
	fma.rn.f32 	%f103, %f102, %f97, 0fBE7FFF22;
	fma.rn.f32 	%f104, %f103, %f97, 0f3EAAAA78;
	fma.rn.f32 	%f105, %f104, %f97, 0fBF000000;
	mul.f32 	%f106, %f97, %f105;
	fma.rn.f32 	%f107, %f106, %f97, %f97;
	fma.rn.f32 	%f108, %f96, 0f3F317218, %f107;
	setp.gt.u32 	%p72, %r1002, 2139095039;
	fma.rn.f32 	%f109, %f92, 0f7F800000, 0f7F800000;
	selp.f32 	%f110, %f109, %f108, %p72;
	setp.eq.f32 	%p73, %f92, 0f00000000;
	mul.f32 	%f111, %f110, 0fC0000000;
	selp.f32 	%f112, 0f7F800000, %f111, %p73;
	sqrt.rn.f32 	%f113, %f112;
	sin.approx.f32 	%f114, %f90;
	cos.approx.f32 	%f115, %f90;
	mul.f32 	%f116, %f113, %f114;
	mul.f32 	%f139, %f113, %f115;
	fma.rn.f32 	%f117, %f116, %f2, %f1;
	fma.rn.f32 	%f118, %f117, 0f3BBB989D, 0f3F000000;
	cvt.sat.f32.f32 	%f119, %f118;
	mov.f32 	%f120, 0f4B400001;
	mov.f32 	%f121, 0f437C0000;
	fma.rm.f32 	%f122, %f119, %f121, %f120;
	add.f32 	%f123, %f122, 0fCB40007F;
	neg.f32 	%f124, %f123;
	fma.rn.f32 	%f125, %f117, 0f3FB8AA3B, %f124;
	fma.rn.f32 	%f126, %f117, 0f32A57060, %f125;
	mov.b32 	%r1006, %f122;
	shl.b32 	%r1007, %r1006, 23;
	mov.b32 	%f127, %r1007;
	ex2.approx.ftz.f32 	%f128, %f126;
	mul.f32 	%f129, %f128, %f127;
	mul.f32 	%f130, %f14, %f129;
	sub.f32 	%f131, %f130, %f15;
	max.f32 	%f132, %f131, 0f00000000;
	add.f32 	%f137, %f137, %f132;
	mov.b32 	%r1325, 1;
	mov.u32 	%r1322, %r1026;
	mov.u32 	%r1029, %r1027;
	mov.u32 	%r1030, %r1028;
$L__BB0_121:
	st.local.u32 	[%rd1+24], %r1325;
	st.local.v2.u32 	[%rd1+8], {%r1029, %r1322};
	st.local.v2.u32 	[%rd1+16], {%r1321, %r1320};
	st.local.v2.u32 	[%rd1], {%r1319, %r1030};
	st.local.f32 	[%rd1+32], %f139;
$L__BB0_122:
	ld.param.u64 	%rd26, [_Z18monte_carlo_kernelPfimfffff_param_0];
	cvta.to.global.u64 	%rd25, %rd26;
	atom.global.add.f32 	%f133, [%rd25], %f137;
	ret;

}


// ===== COMPILED SASS (sm_100) =====

	.target	sm_100

	.elftype	@"ET_EXEC"


//--------------------- .note.nv.tkinfo           --------------------------
	.section	.note.nv.tkinfo,"",@"SHT_NOTE"
	.sectionflags	@"SHF_NOTE_NV_TKINFO"
	.tkinfo
        /*0018*/ 	.word	0x00000002
        /*0030*/ 	.string	""
        /*0030*/ 	.string	"ptxas"
        /*0030*/ 	.string	"Cuda compilation tools, release 13.0, V13.0.88"
        /*0030*/ 	.string	"Build cuda_13.0.r13.0/compiler.36424714_0"
        /*0030*/ 	.string	"-arch sm_100 -m 64 "



//--------------------- .note.nv.cuinfo           --------------------------
	.section	.note.nv.cuinfo,"",@"SHT_NOTE"
	.sectionflags	@"SHF_NOTE_NV_CUINFO"
        /*0018*/ 	.short	0x0002
        /*001a*/ 	.short	0x0064
        /*001c*/ 	.short	0x0082
	.zero		2


//--------------------- .nv.info                  --------------------------
	.section	.nv.info,"",@"SHT_CUDA_INFO"
	.align	4


	//----- nvinfo : EIATTR_REGCOUNT
	.align		4
        /*0000*/ 	.byte	0x04, 0x2f
        /*0002*/ 	.short	(.L_10 - .L_9)
	.align		4
.L_9:
        /*0004*/ 	.word	index@(_Z18monte_carlo_kernelPfimfffff)
        /*0008*/ 	.word	0x0000001f


	//----- nvinfo : EIATTR_FRAME_SIZE
	.align		4
.L_10:
        /*000c*/ 	.byte	0x04, 0x11
        /*000e*/ 	.short	(.L_12 - .L_11)
	.align		4
.L_11:
        /*0010*/ 	.word	index@($__internal_0_$__cuda_sm20_sqrt_rn_f32_slowpath)
        /*0014*/ 	.word	0x00000030


	//----- nvinfo : EIATTR_FRAME_SIZE
	.align		4
.L_12:
        /*0018*/ 	.byte	0x04, 0x11
        /*001a*/ 	.short	(.L_14 - .L_13)
	.align		4
.L_13:
        /*001c*/ 	.word	index@(_Z18monte_carlo_kernelPfimfffff)
        /*0020*/ 	.word	0x00000030


	//----- nvinfo : EIATTR_MIN_STACK_SIZE
	.align		4
.L_14:
        /*0024*/ 	.byte	0x04, 0x12
        /*0026*/ 	.short	(.L_16 - .L_15)
	.align		4
.L_15:
        /*0028*/ 	.word	index@(_Z18monte_carlo_kernelPfimfffff)
        /*002c*/ 	.word	0x00000030
.L_16:


//--------------------- .nv.compat                --------------------------
	.section	.nv.compat,"",@"SHT_CUDA_COMPAT_INFO"
	.align	4
        /*0000*/ 	.byte	0x02, 0x09, 0x00, 0x00, 0x02, 0x02, 0x01, 0x00, 0x02, 0x05, 0x05, 0x00, 0x03, 0x07, 0x01, 0x01
        /*0010*/ 	.byte	0x02, 0x03, 0x00, 0x00, 0x02, 0x06, 0x01, 0x00, 0x04, 0x0b, 0x08, 0x00, 0x01, 0x00, 0x00, 0x00
        /*0020*/ 	.byte	0x00, 0x00, 0x00, 0x00


//--------------------- .nv.info._Z18monte_carlo_kernelPfimfffff --------------------------
	.section	.nv.info._Z18monte_carlo_kernelPfimfffff,"",@"SHT_CUDA_INFO"
	.sectionflags	@""
	.align	4


	//----- nvinfo : EIATTR_CUDA_API_VERSION
	.align		4
        /*0000*/ 	.byte	0x04, 0x37
        /*0002*/ 	.short	(.L_18 - .L_17)
.L_17:
        /*0004*/ 	.word	0x00000082


	//----- nvinfo : EIATTR_KPARAM_INFO
	.align		4
.L_18:
        /*0008*/ 	.byte	0x04, 0x17
        /*000a*/ 	.short	(.L_20 - .L_19)
.L_19:
        /*000c*/ 	.word	0x00000000
        /*0010*/ 	.short	0x0007
        /*0012*/ 	.short	0x0028
        /*0014*/ 	.byte	0x00, 0xf0, 0x11, 0x00


	//----- nvinfo : EIATTR_KPARAM_INFO
	.align		4
.L_20:
        /*0018*/ 	.byte	0x04, 0x17
        /*001a*/ 	.short	(.L_22 - .L_21)
.L_21:
        /*001c*/ 	.word	0x00000000
        /*0020*/ 	.short	0x0006
        /*0022*/ 	.short	0x0024
        /*0024*/ 	.byte	0x00, 0xf0, 0x11, 0x00


	//----- nvinfo : EIATTR_KPARAM_INFO
	.align		4
.L_22:
        /*0028*/ 	.byte	0x04, 0x17
        /*002a*/ 	.short	(.L_24 - .L_23)
.L_23:
        /*002c*/ 	.word	0x00000000
        /*0030*/ 	.short	0x0005
        /*0032*/ 	.short	0x0020
        /*0034*/ 	.byte	0x00, 0xf0, 0x11, 0x00


	//----- nvinfo : EIATTR_KPARAM_INFO
	.align		4
.L_24:
        /*0038*/ 	.byte	0x04, 0x17
        /*003a*/ 	.short	(.L_26 - .L_25)
.L_25:
        /*003c*/ 	.word	0x00000000
        /*0040*/ 	.short	0x0004
        /*0042*/ 	.short	0x001c
        /*0044*/ 	.byte	0x00, 0xf0, 0x11, 0x00


	//----- nvinfo : EIATTR_KPARAM_INFO
	.align		4
.L_26:
        /*0048*/ 	.byte	0x04, 0x17
        /*004a*/ 	.short	(.L_28 - .L_27)
.L_27:
        /*004c*/ 	.word	0x00000000
        /*0050*/ 	.short	0x0003
        /*0052*/ 	.short	0x0018
        /*0054*/ 	.byte	0x00, 0xf0, 0x11, 0x00


	//----- nvinfo : EIATTR_KPARAM_INFO
	.align		4
.L_28:
        /*0058*/ 	.byte	0x04, 0x17
        /*005a*/ 	.short	(.L_30 - .L_29)
.L_29:
        /*005c*/ 	.word	0x00000000
        /*0060*/ 	.short	0x0002
        /*0062*/ 	.short	0x0010
        /*0064*/ 	.byte	0x00, 0xf0, 0x21, 0x00


	//----- nvinfo : EIATTR_KPARAM_INFO
	.align		4
.L_30:
        /*0068*/ 	.byte	0x04, 0x17
        /*006a*/ 	.short	(.L_32 - .L_31)
.L_31:
        /*006c*/ 	.word	0x00000000
        /*0070*/ 	.short	0x0001
        /*0072*/ 	.short	0x0008
        /*0074*/ 	.byte	0x00, 0xf0, 0x11, 0x00


	//----- nvinfo : EIATTR_KPARAM_INFO
	.align		4
.L_32:
        /*0078*/ 	.byte	0x04, 0x17
        /*007a*/ 	.short	(.L_34 - .L_33)
.L_33:
        /*007c*/ 	.word	0x00000000
        /*0080*/ 	.short	0x0000
        /*0082*/ 	.short	0x0000
        /*0084*/ 	.byte	0x00, 0xf5, 0x21, 0x00


	//----- nvinfo : EIATTR_SPARSE_MMA_MASK
	.align		4
.L_34:
        /*0088*/ 	.byte	0x03, 0x50
        /*008a*/ 	.short	0x0000


	//----- nvinfo : EIATTR_MAXREG_COUNT
	.align		4
        /*008c*/ 	.byte	0x03, 0x1b
        /*008e*/ 	.short	0x00ff


	//----- nvinfo : EIATTR_MERCURY_ISA_VERSION
	.align		4
        /*0090*/ 	.byte	0x03, 0x5f
        /*0092*/ 	.short	0x0101


	//----- nvinfo : EIATTR_VRC_CTA_INIT_COUNT
	.align		4
        /*0094*/ 	.byte	0x02, 0x4a
	.zero		1
	.zero		1


	//----- nvinfo : EIATTR_EXIT_INSTR_OFFSETS
	.align		4
        /*0098*/ 	.byte	0x04, 0x1c
        /*009a*/ 	.short	(.L_36 - .L_35)


	//   ....[0]....
.L_35:
        /*009c*/ 	.word	0x00003780


	//----- nvinfo : EIATTR_CRS_STACK_SIZE
	.align		4
.L_36:
        /*00a0*/ 	.byte	0x04, 0x1e
        /*00a2*/ 	.short	(.L_38 - .L_37)
.L_37:
        /*00a4*/ 	.word	0x00000000


	//----- nvinfo : EIATTR_CBANK_PARAM_SIZE
	.align		4
.L_38:
        /*00a8*/ 	.byte	0x03, 0x19
        /*00aa*/ 	.short	0x002c


	//----- nvinfo : EIATTR_PARAM_CBANK
	.align		4
        /*00ac*/ 	.byte	0x04, 0x0a
        /*00ae*/ 	.short	(.L_40 - .L_39)
	.align		4
.L_39:
        /*00b0*/ 	.word	index@(.nv.constant0._Z18monte_carlo_kernelPfimfffff)
        /*00b4*/ 	.short	0x0380
        /*00b6*/ 	.short	0x002c


	//----- nvinfo : EIATTR_SW_WAR
	.align		4
.L_40:
        /*00b8*/ 	.byte	0x04, 0x36
        /*00ba*/ 	.short	(.L_42 - .L_41)
.L_41:
        /*00bc*/ 	.word	0x00000008
.L_42:


//--------------------- .nv.callgraph             --------------------------
	.section	.nv.callgraph,"",@"SHT_CUDA_CALLGRAPH"
	.align	4
	.sectionentsize	8
	.align		4
        /*0000*/ 	.word	0x00000000
	.align		4
        /*0004*/ 	.word	0xffffffff
	.align		4
        /*0008*/ 	.word	0x00000000
	.align		4
        /*000c*/ 	.word	0xfffffffe
	.align		4
        /*0010*/ 	.word	0x00000000
	.align		4
        /*0014*/ 	.word	0xfffffffd
	.align		4
        /*0018*/ 	.word	0x00000000
	.align		4
        /*001c*/ 	.word	0xfffffffc


//--------------------- .nv.constant4             --------------------------
	.section	.nv.constant4,"a",@progbits
	.align	8
	.align		8
.nv.constant4:
        /*0000*/ 	.dword	precalc_xorwow_matrix
	.align		8
        /*0008*/ 	.dword	precalc_xorwow_offset_matrix
	.align		8
        /*0010*/ 	.dword	mrg32k3aM1
	.align		8
        /*0018*/ 	.dword	mrg32k3aM2
	.align		8
        /*0020*/ 	.dword	mrg32k3aM1SubSeq
	.align		8
        /*0028*/ 	.dword	mrg32k3aM2SubSeq
	.align		8
        /*0030*/ 	.dword	mrg32k3aM1Seq
	.align		8
        /*0038*/ 	.dword	mrg32k3aM2Seq


//--------------------- .nv.constant3             --------------------------
	.section	.nv.constant3,"a",@progbits
	.align	8
.nv.constant3:
	.type		__cr_lgamma_table,@object
	.size		__cr_lgamma_table,(.L_8 - __cr_lgamma_table)
__cr_lgamma_table:
        /*0000*/ 	.byte	0x00, 0x00, 0x00, 0x00, 0x00, 0x00, 0x00, 0x00, 0x00, 0x00, 0x00, 0x00, 0x00, 0x00, 0x00, 0x00
        /*0010*/ 	.byte	0xef, 0x39, 0xfa, 0xfe, 0x42, 0x2e, 0xe6, 0x3f, 0x02, 0x20, 0x2a, 0xfa, 0x0b, 0xab, 0xfc, 0x3f
        /*0020*/ 	.byte	0xf9, 0x2c, 0x92, 0x7c, 0xa7, 0x6c, 0x09, 0x40, 0xc9, 0x79, 0x44, 0x3c, 0x64, 0x26, 0x13, 0x40
        /*0030*/ 	.byte	0xca, 0x01, 0xcf, 0x3a, 0x27, 0x51, 0x1a, 0x40, 0x30, 0xcc, 0x2d, 0xf3, 0xe1, 0x0c, 0x21, 0x40
        /*0040*/ 	.byte	0x0d, 0xb7, 0xfc, 0x82, 0x8e, 0x35, 0x25, 0x40
.L_8:


//--------------------- .text._Z18monte_carlo_kernelPfimfffff --------------------------
	.section	.text._Z18monte_carlo_kernelPfimfffff,"ax",@progbits
	.align	128
        .global         _Z18monte_carlo_kernelPfimfffff
        .type           _Z18monte_carlo_kernelPfimfffff,@function
        .size           _Z18monte_carlo_kernelPfimfffff,(.L_x_26 - _Z18monte_carlo_kernelPfimfffff)
        .other          _Z18monte_carlo_kernelPfimfffff,@"STO_CUDA_ENTRY STV_DEFAULT"
_Z18monte_carlo_kernelPfimfffff:
.text._Z18monte_carlo_kernelPfimfffff:
[----:B------:R-:W0:Y:S08]  /*0000*/  LDC R1, c[0x0][0x37c] ;  /* 0x0000df00ff017b82 */ /* 0x000e300000000800 */
[----:B------:R-:W1:Y:S01]  /*0010*/  LDC.64 R2, c[0x0][0x390] ;  /* 0x0000e400ff027b82 */ /* 0x000e620000000a00 */
[----:B------:R-:W2:Y:S01]  /*0020*/  S2R R9, SR_TID.X ;  /* 0x0000000000097919 */ /* 0x000ea20000002100 */
[----:B0-----:R-:W-:Y:S01]  /*0030*/  VIADD R1, R1, 0xffffffd0 ;  /* 0xffffffd001017836 */ /* 0x001fe20000000000 */
[----:B------:R-:W0:Y:S01]  /*0040*/  LDCU.64 UR6, c[0x0][0x358] ;  /* 0x00006b00ff0677ac */ /* 0x000e220008000a00 */
[----:B------:R-:W-:Y:S04]  /*0050*/  BSSY.RECONVERGENT B0, `(.L_x_0) ;  /* 0x0000265000007945 */ /* 0x000fe80003800200 */
[----:B------:R-:W2:Y:S08]  /*0060*/  S2UR UR4, SR_CTAID.X ;  /* 0x00000000000479c3 */ /* 0x000eb00000002500 */
[----:B------:R-:W2:Y:S01]  /*0070*/  LDC R12, c[0x0][0x360] ;  /* 0x0000d800ff0c7b82 */ /* 0x000ea20000000800 */
[----:B-1----:R-:W-:-:S02]  /*0080*/  LOP3.LUT R0, R2, 0xaad26b49, RZ, 0x3c, !PT ;  /* 0xaad26b4902007812 */ /* 0x002fc400078e3cff */
[----:B------:R-:W-:-:S03]  /*0090*/  LOP3.LUT R2, R3, 0xf7dcefdd, RZ, 0x3c, !PT ;  /* 0xf7dcefdd03027812 */ /* 0x000fc600078e3cff */
[----:B------:R-:W-:Y:S02]  /*00a0*/  IMAD R0, R0, 0x4182bed5, RZ ;  /* 0x4182bed500007824 */ /* 0x000fe400078e02ff */
[----:B------:R-:W-:Y:S02]  /*00b0*/  IMAD R3, R2, -0x658354e5, RZ ;  /* 0x9a7cab1b02037824 */ /* 0x000fe400078e02ff */
[C---:B------:R-:W-:Y:S01]  /*00c0*/  VIADD R7, R0.reuse, 0x75bcd15 ;  /* 0x075bcd1500077836 */ /* 0x040fe20000000000 */
[C---:B------:R-:W-:Y:S01]  /*00d0*/  LOP3.LUT R4, R0.reuse, 0x159a55e5, RZ, 0x3c, !PT ;  /* 0x159a55e500047812 */ /* 0x040fe200078e3cff */
[C---:B------:R-:W-:Y:S01]  /*00e0*/  VIADD R5, R3.reuse, 0x1f123bb5 ;  /* 0x1f123bb503057836 */ /* 0x040fe20000000000 */
[C---:B------:R-:W-:Y:S02]  /*00f0*/  IADD3 R6, PT, PT, R0.reuse, 0x64f0c9, R3 ;  /* 0x0064f0c900067810 */ /* 0x040fe40007ffe003 */
[----:B------:R-:W-:Y:S01]  /*0100*/  LOP3.LUT R2, R3, 0x5491333, RZ, 0x3c, !PT ;  /* 0x0549133303027812 */ /* 0x000fe200078e3cff */
[----:B------:R-:W-:Y:S01]  /*0110*/  VIADD R3, R0, 0x583f19 ;  /* 0x00583f1900037836 */ /* 0x000fe20000000000 */
[----:B------:R1:W-:Y:S01]  /*0120*/  STL.64 [R1+0x8], R4 ;  /* 0x0000080401007387 */ /* 0x0003e20000100a00 */
[----:B--2---:R-:W-:-:S03]  /*0130*/  IMAD R0, R12, UR4, R9 ;  /* 0x000000040c007c24 */ /* 0x004fc6000f8e0209 */
[----:B------:R1:W-:Y:S02]  /*0140*/  STL.64 [R1], R6 ;  /* 0x0000000601007387 */ /* 0x0003e40000100a00 */
[----:B------:R-:W-:Y:S02]  /*0150*/  ISETP.NE.AND P0, PT, R0, RZ, PT ;  /* 0x000000ff0000720c */ /* 0x000fe40003f05270 */
[----:B------:R1:W-:Y:S11]  /*0160*/  STL.64 [R1+0x10], R2 ;  /* 0x0000100201007387 */ /* 0x0003f60000100a00 */
[----:B0-----:R-:W-:Y:S05]  /*0170*/  @!P0 BRA `(.L_x_1) ;  /* 0x0000002400488947 */ /* 0x001fea0003800000 */
[--C-:B------:R-:W-:Y:S01]  /*0180*/  SHF.R.S32.HI R13, RZ, 0x1f, R0.reuse ;  /* 0x0000001fff0d7819 */ /* 0x100fe20000011400 */
[----:B------:R-:W-:Y:S02]  /*0190*/  IMAD.MOV.U32 R16, RZ, RZ, R0 ;  /* 0x000000ffff107224 */ /* 0x000fe400078e0000 */
[----:B------:R-:W-:-:S07]  /*01a0*/  IMAD.MOV.U32 R14, RZ, RZ, RZ ;  /* 0x000000ffff0e7224 */ /* 0x000fce00078e00ff */
.L_x_10:
[----:B------:R-:W-:Y:S01]  /*01b0*/  LOP3.LUT R0, R16, 0x3, RZ, 0xc0, !PT ;  /* 0x0000000310007812 */ /* 0x000fe200078ec0ff */
[----:B------:R-:W-:Y:S03]  /*01c0*/  BSSY.RECONVERGENT B1, `(.L_x_2) ;  /* 0x0000247000017945 */ /* 0x000fe60003800200 */
[----:B------:R-:W-:-:S04]  /*01d0*/  ISETP.NE.U32.AND P0, PT, R0, RZ, PT ;  /* 0x000000ff0000720c */ /* 0x000fc80003f05070 */
[----:B------:R-:W-:-:S13]  /*01e0*/  ISETP.NE.AND.EX P0, PT, RZ, RZ, PT, P0 ;  /* 0x000000ffff00720c */ /* 0x000fda0003f05300 */
[----:B0-----:R-:W-:Y:S05]  /*01f0*/  @!P0 BRA `(.L_x_3) ;  /* 0x00000024000c8947 */ /* 0x001fea0003800000 */
[----:B------:R-:W0:Y:S01]  /*0200*/  LDC.64 R8, c[0x4][RZ] ;  /* 0x01000000ff087b82 */ /* 0x000e220000000a00 */
[----:B------:R-:W-:Y:S01]  /*0210*/  IMAD.MOV.U32 R0, RZ, RZ, RZ ;  /* 0x000000ffff007224 */ /* 0x000fe200078e00ff */
[----:B-1----:R-:W-:Y:S02]  /*0220*/  CS2R R2, SRZ ;  /* 0x0000000000027805 */ /* 0x002fe4000001ff00 */
[----:B------:R-:W-:Y:S01]  /*0230*/  CS2R R4, SRZ ;  /* 0x0000000000047805 */ /* 0x000fe2000001ff00 */
[----:B------:R-:W-:Y:S02]  /*0240*/  IMAD.MOV.U32 R7, RZ, RZ, RZ ;  /* 0x000000ffff077224 */ /* 0x000fe400078e00ff */
[----:B0-----:R-:W-:-:S07]  /*0250*/  IMAD.WIDE.U32 R8, R14, 0xc80, R8 ;  /* 0x00000c800e087825 */ /* 0x001fce00078e0008 */
.L_x_5:
[----:B------:R-:W-:-:S06]  /*0260*/  IMAD R15, R0, 0x4, R1 ;  /* 0x00000004000f7824 */ /* 0x000fcc00078e0201 */
[----:B------:R-:W5:Y:S01]  /*0270*/  LDL R15, [R15+0x4] ;  /* 0x000004000f0f7983 */ /* 0x000f620000100800 */
[----:B------:R-:W-:-:S05]  /*0280*/  UMOV UR4, URZ ;  /* 0x000000ff00047c82 */ /* 0x000fca0008000000 */
.L_x_4:
[----:B-----5:R-:W-:Y:S01]  /*0290*/  SHF.R.U32.HI R21, RZ, UR4, R15 ;  /* 0x00000004ff157c19 */ /* 0x020fe2000801160f */
[----:B------:R-:W-:-:S03]  /*02a0*/  IMAD.SHL.U32 R10, R0, 0x20, RZ ;  /* 0x00000020000a7824 */ /* 0x000fc600078e00ff */
[----:B------:R-:W-:Y:S01]  /*02b0*/  LOP3.LUT R11, R21, 0x1, RZ, 0xc0, !PT ;  /* 0x00000001150b7812 */ /* 0x000fe200078ec0ff */
[----:B------:R-:W-:-:S03]  /*02c0*/  VIADD R10, R10, UR4 ;  /* 0x000000040a0a7c36 */ /* 0x000fc60008000000 */
[----:B------:R-:W-:Y:S01]  /*02d0*/  ISETP.NE.U32.AND P0, PT, R11, 0x1, PT ;  /* 0x000000010b00780c */ /* 0x000fe20003f05070 */
[----:B------:R-:W-:-:S03]  /*02e0*/  IMAD R11, R10, 0x5, RZ ;  /* 0x000000050a0b7824 */ /* 0x000fc600078e02ff */
[----:B------:R-:W-:Y:S01]  /*02f0*/  R2P PR, R21, 0x7e ;  /* 0x0000007e15007804 */ /* 0x000fe20000000000 */
[----:B------:R-:W-:-:S08]  /*0300*/  IMAD.WIDE.U32 R10, R11, 0x4, R8 ;  /* 0x000000040b0a7825 */ /* 0x000fd000078e0008 */
[----:B------:R-:W2:Y:S04]  /*0310*/  @!P0 LDG.E R20, desc[UR6][R10.64+0x10] ;  /* 0x000010060a148981 */ /* 0x000ea8000c1e1900 */
[----:B------:R-:W3:Y:S04]  /*0320*/  @P1 LDG.E R22, desc[UR6][R10.64+0x24] ;  /* 0x000024060a161981 */ /* 0x000ee8000c1e1900 */
[----:B------:R-:W4:Y:S04]  /*0330*/  @P2 LDG.E R24, desc[UR6][R10.64+0x38] ;  /* 0x000038060a182981 */ /* 0x000f28000c1e1900 */
[----:B------:R-:W4:Y:S04]  /*0340*/  @P3 LDG.E R26, desc[UR6][R10.64+0x4c] ;  /* 0x00004c060a1a3981 */ /* 0x000f28000c1e1900 */
[----:B------:R-:W4:Y:S04]  /*0350*/  @P4 LDG.E R28, desc[UR6][R10.64+0x60] ;  /* 0x000060060a1c4981 */ /* 0x000f28000c1e1900 */
[----:B------:R-:W4:Y:S04]  /*0360*/  @!P0 LDG.E R18, desc[UR6][R10.64] ;  /* 0x000000060a128981 */ /* 0x000f28000c1e1900 */
[----:B------:R-:W4:Y:S04]  /*0370*/  @!P0 LDG.E R17, desc[UR6][R10.64+0x4] ;  /* 0x000004060a118981 */ /* 0x000f28000c1e1900 */
[----:B------:R-:W4:Y:S04]  /*0380*/  @P5 LDG.E R19, desc[UR6][R10.64+0x74] ;  /* 0x000074060a135981 */ /* 0x000f28000c1e1900 */
[----:B------:R-:W4:Y:S04]  /*0390*/  @P1 LDG.E R23, desc[UR6][R10.64+0x20] ;  /* 0x000020060a171981 */ /* 0x000f28000c1e1900 */
[----:B------:R-:W4:Y:S01]  /*03a0*/  @P3 LDG.E R25, desc[UR6][R10.64+0x48] ;  /* 0x000048060a193981 */ /* 0x000f22000c1e1900 */
[----:B--2---:R-:W-:-:S03]  /*03b0*/  @!P0 LOP3.LUT R3, R3, R20, RZ, 0x3c, !PT ;  /* 0x0000001403038212 */ /* 0x004fc600078e3cff */
[----:B------:R-:W2:Y:S01]  /*03c0*/  @P1 LDG.E R20, desc[UR6][R10.64+0x14] ;  /* 0x000014060a141981 */ /* 0x000ea2000c1e1900 */
[----:B---3--:R-:W-:-:S03]  /*03d0*/  @P1 LOP3.LUT R3, R3, R22, RZ, 0x3c, !PT ;  /* 0x0000001603031212 */ /* 0x008fc600078e3cff */
[----:B------:R-:W3:Y:S01]  /*03e0*/  @P1 LDG.E R22, desc[UR6][R10.64+0x1c] ;  /* 0x00001c060a161981 */ /* 0x000ee2000c1e1900 */
[----:B----4-:R-:W-:-:S03]  /*03f0*/  @P2 LOP3.LUT R3, R3, R24, RZ, 0x3c, !PT ;  /* 0x0000001803032212 */ /* 0x010fc600078e3cff */
[----:B------:R-:W4:Y:S01]  /*0400*/  @P2 LDG.E R24, desc[UR6][R10.64+0x28] ;  /* 0x000028060a182981 */ /* 0x000f22000c1e1900 */
[----:B------:R-:W-:-:S03]  /*0410*/  @P3 LOP3.LUT R3, R3, R26, RZ, 0x3c, !PT ;  /* 0x0000001a03033212 */ /* 0x000fc600078e3cff */
[----:B------:R-:W3:Y:S01]  /*0420*/  @P6 LDG.E R26, desc[UR6][R10.64+0x88] ;  /* 0x000088060a1a6981 */ /* 0x000ee2000c1e1900 */
[----:B------:R-:W-:Y:S02]  /*0430*/  @P4 LOP3.LUT R3, R3, R28, RZ, 0x3c, !PT ;  /* 0x0000001c03034212 */ /* 0x000fe400078e3cff */
[----:B------:R-:W-:Y:S02]  /*0440*/  @!P0 LOP3.LUT R7, R7, R18, RZ, 0x3c, !PT ;  /* 0x0000001207078212 */ /* 0x000fe400078e3cff */
[----:B------:R-:W3:Y:S01]  /*0450*/  @!P0 LDG.E R18, desc[UR6][R10.64+0x8] ;  /* 0x000008060a128981 */ /* 0x000ee2000c1e1900 */
[----:B------:R-:W-:-:S03]  /*0460*/  @!P0 LOP3.LUT R4, R4, R17, RZ, 0x3c, !PT ;  /* 0x0000001104048212 */ /* 0x000fc600078e3cff */
[----:B------:R-:W3:Y:S01]  /*0470*/  @!P0 LDG.E R17, desc[UR6][R10.64+0xc] ;  /* 0x00000c060a118981 */ /* 0x000ee2000c1e1900 */
[----:B------:R-:W-:-:S03]  /*0480*/  @P5 LOP3.LUT R3, R3, R19, RZ, 0x3c, !PT ;  /* 0x0000001303035212 */ /* 0x000fc600078e3cff */
[----:B------:R-:W3:Y:S01]  /*0490*/  @P1 LDG.E R19, desc[UR6][R10.64+0x18] ;  /* 0x000018060a131981 */ /* 0x000ee2000c1e1900 */
[----:B--2---:R-:W-:-:S03]  /*04a0*/  @P1 LOP3.LUT R7, R7, R20, RZ, 0x3c, !PT ;  /* 0x0000001407071212 */ /* 0x004fc600078e3cff */
[----:B------:R-:W2:Y:S01]  /*04b0*/  @P3 LDG.E R20, desc[UR6][R10.64+0x3c] ;  /* 0x00003c060a143981 */ /* 0x000ea2000c1e1900 */
[----:B----4-:R-:W-:-:S03]  /*04c0*/  @P2 LOP3.LUT R7, R7, R24, RZ, 0x3c, !PT ;  /* 0x0000001807072212 */ /* 0x010fc600078e3cff */
[----:B------:R-:W4:Y:S01]  /*04d0*/  @P4 LDG.E R24, desc[UR6][R10.64+0x50] ;  /* 0x000050060a184981 */ /* 0x000f22000c1e1900 */
[----:B---3--:R-:W-:-:S03]  /*04e0*/  @!P0 LOP3.LUT R5, R5, R18, RZ, 0x3c, !PT ;  /* 0x0000001205058212 */ /* 0x008fc600078e3cff */
[----:B------:R-:W3:Y:S01]  /*04f0*/  @P2 LDG.E R18, desc[UR6][R10.64+0x30] ;  /* 0x000030060a122981 */ /* 0x000ee2000c1e1900 */
[----:B------:R-:W-:-:S03]  /*0500*/  @!P0 LOP3.LUT R2, R2, R17, RZ, 0x3c, !PT ;  /* 0x0000001102028212 */ /* 0x000fc600078e3cff */
[----:B------:R-:W3:Y:S01]  /*0510*/  @P2 LDG.E R17, desc[UR6][R10.64+0x2c] ;  /* 0x00002c060a112981 */ /* 0x000ee2000c1e1900 */
[----:B------:R-:W-:-:S03]  /*0520*/  @P1 LOP3.LUT R4, R4, R19, RZ, 0x3c, !PT ;  /* 0x0000001304041212 */ /* 0x000fc600078e3cff */
[----:B------:R-:W3:Y:S01]  /*0530*/  @P2 LDG.E R19, desc[UR6][R10.64+0x34] ;  /* 0x000034060a132981 */ /* 0x000ee2000c1e1900 */
[----:B------:R-:W-:Y:S02]  /*0540*/  @P1 LOP3.LUT R5, R5, R22, RZ, 0x3c, !PT ;  /* 0x0000001605051212 */ /* 0x000fe400078e3cff */
[----:B------:R-:W-:Y:S01]  /*0550*/  @P1 LOP3.LUT R2, R2, R23, RZ, 0x3c, !PT ;  /* 0x0000001702021212 */ /* 0x000fe200078e3cff */
[----:B------:R-:W3:Y:S04]  /*0560*/  @P3 LDG.E R22, desc[UR6][R10.64+0x44] ;  /* 0x000044060a163981 */ /* 0x000ee8000c1e1900 */
[----:B------:R-:W3:Y:S01]  /*0570*/  @P3 LDG.E R23, desc[UR6][R10.64+0x40] ;  /* 0x000040060a173981 */ /* 0x000ee2000c1e1900 */
[----:B--2---:R-:W-:-:S03]  /*0580*/  @P3 LOP3.LUT R7, R7, R20, RZ, 0x3c, !PT ;  /* 0x0000001407073212 */ /* 0x004fc600078e3cff */
[----:B------:R-:W2:Y:S01]  /*0590*/  @P5 LDG.E R20, desc[UR6][R10.64+0x64] ;  /* 0x000064060a145981 */ /* 0x000ea2000c1e1900 */
[----:B----4-:R-:W-:-:S03]  /*05a0*/  @P4 LOP3.LUT R7, R7, R24, RZ, 0x3c, !PT ;  /* 0x0000001807074212 */ /* 0x010fc600078e3cff */
[----:B------:R-:W4:Y:S01]  /*05b0*/  @P6 LDG.E R24, desc[UR6][R10.64+0x78] ;  /* 0x000078060a186981 */ /* 0x000f22000c1e1900 */
[----:B---3--:R-:W-:-:S03]  /*05c0*/  @P2 LOP3.LUT R5, R5, R18, RZ, 0x3c, !PT ;  /* 0x0000001205052212 */ /* 0x008fc600078e3cff */
[----:B------:R-:W3:Y:S01]  /*05d0*/  @P4 LDG.E R18, desc[UR6][R10.64+0x58] ;  /* 0x000058060a124981 */ /* 0x000ee2000c1e1900 */
[----:B------:R-:W-:-:S03]  /*05e0*/  @P2 LOP3.LUT R4, R4, R17, RZ, 0x3c, !PT ;  /* 0x0000001104042212 */ /* 0x000fc600078e3cff */
[----:B------:R-:W3:Y:S01]  /*05f0*/  @P4 LDG.E R17, desc[UR6][R10.64+0x54] ;  /* 0x000054060a114981 */ /* 0x000ee2000c1e1900 */
[----:B------:R-:W-:-:S03]  /*0600*/  @P2 LOP3.LUT R2, R2, R19, RZ, 0x3c, !PT ;  /* 0x0000001302022212 */ /* 0x000fc600078e3cff */
[----:B------:R-:W3:Y:S01]  /*0610*/  @P4 LDG.E R19, desc[UR6][R10.64+0x5c] ;  /* 0x00005c060a134981 */ /* 0x000ee2000c1e1900 */
[----:B------:R-:W-:Y:S02]  /*0620*/  @P3 LOP3.LUT R5, R5, R22, RZ, 0x3c, !PT ;  /* 0x0000001605053212 */ /* 0x000fe400078e3cff */
[----:B------:R-:W-:Y:S01]  /*0630*/  @P3 LOP3.LUT R2, R2, R25, RZ, 0x3c, !PT ;  /* 0x0000001902023212 */ /* 0x000fe200078e3cff */
[----:B------:R-:W3:Y:S01]  /*0640*/  @P5 LDG.E R22, desc[UR6][R10.64+0x6c] ;  /* 0x00006c060a165981 */ /* 0x000ee2000c1e1900 */
[----:B------:R-:W-:-:S03]  /*0650*/  @P3 LOP3.LUT R4, R4, R23, RZ, 0x3c, !PT ;  /* 0x0000001704043212 */ /* 0x000fc600078e3cff */
[----:B------:R-:W3:Y:S04]  /*0660*/  @P5 LDG.E R23, desc[UR6][R10.64+0x68] ;  /* 0x000068060a175981 */ /* 0x000ee8000c1e1900 */
[----:B------:R-:W3:Y:S01]  /*0670*/  @P5 LDG.E R25, desc[UR6][R10.64+0x70] ;  /* 0x000070060a195981 */ /* 0x000ee2000c1e1900 */
[----:B------:R-:W-:Y:S02]  /*0680*/  LOP3.LUT P0, RZ, R21, 0x80, RZ, 0xc0, !PT ;  /* 0x0000008015ff7812 */ /* 0x000fe4000780c0ff */
[----:B--2---:R-:W-:-:S11]  /*0690*/  @P5 LOP3.LUT R7, R7, R20, RZ, 0x3c, !PT ;  /* 0x0000001407075212 */ /* 0x004fd600078e3cff */
        /* <DEDUP_REMOVED lines=15> */
[----:B------:R-:W-:Y:S02]  /*0790*/  @P6 LOP3.LUT R3, R3, R26, RZ, 0x3c, !PT ;  /* 0x0000001a03036212 */ /* 0x000fe400078e3cff */
[----:B--2---:R-:W-:Y:S02]  /*07a0*/  @P0 LOP3.LUT R7, R7, R20, RZ, 0x3c, !PT ;  /* 0x0000001407070212 */ /* 0x004fe400078e3cff */
[----:B----4-:R-:W-:Y:S02]  /*07b0*/  @P0 LOP3.LUT R3, R3, R24, RZ, 0x3c, !PT ;  /* 0x0000001803030212 */ /* 0x010fe400078e3cff */
[----:B---3--:R-:W-:Y:S02]  /*07c0*/  @P6 LOP3.LUT R5, R5, R18, RZ, 0x3c, !PT ;  /* 0x0000001205056212 */ /* 0x008fe400078e3cff */
[----:B------:R-:W-:Y:S02]  /*07d0*/  @P6 LOP3.LUT R4, R4, R17, RZ, 0x3c, !PT ;  /* 0x0000001104046212 */ /* 0x000fe400078e3cff */
[----:B------:R-:W-:-:S02]  /*07e0*/  @P6 LOP3.LUT R2, R2, R19, RZ, 0x3c, !PT ;  /* 0x0000001302026212 */ /* 0x000fc400078e3cff */
[----:B------:R-:W-:Y:S02]  /*07f0*/  @P0 LOP3.LUT R5, R5, R22, RZ, 0x3c, !PT ;  /* 0x0000001605050212 */ /* 0x000fe400078e3cff */
[----:B------:R-:W-:Y:S02]  /*0800*/  @P0 LOP3.LUT R4, R4, R23, RZ, 0x3c, !PT ;  /* 0x0000001704040212 */ /* 0x000fe400078e3cff */
[----:B------:R-:W-:Y:S02]  /*0810*/  @P0 LOP3.LUT R2, R2, R25, RZ, 0x3c, !PT ;  /* 0x0000001902020212 */ /* 0x000fe400078e3cff */
[----:B------:R-:W-:-:S13]  /*0820*/  R2P PR, R21.B1, 0x7f ;  /* 0x0000007f15007804 */ /* 0x000fda0000001000 */
[----:B------:R-:W2:Y:S04]  /*0830*/  @P0 LDG.E R18, desc[UR6][R10.64+0xa0] ;  /* 0x0000a0060a120981 */ /* 0x000ea8000c1e1900 */
[----:B------:R-:W3:Y:S04]  /*0840*/  @P0 LDG.E R17, desc[UR6][R10.64+0xa4] ;  /* 0x0000a4060a110981 */ /* 0x000ee8000c1e1900 */
[----:B------:R-:W4:Y:S04]  /*0850*/  @P0 LDG.E R20, desc[UR6][R10.64+0xa8] ;  /* 0x0000a8060a140981 */ /* 0x000f28000c1e1900 */
[----:B------:R-:W4:Y:S04]  /*0860*/  @P0 LDG.E R19, desc[UR6][R10.64+0xac] ;  /* 0x0000ac060a130981 */ /* 0x000f28000c1e1900 */
[----:B------:R-:W4:Y:S04]  /*0870*/  @P0 LDG.E R22, desc[UR6][R10.64+0xb0] ;  /* 0x0000b0060a160981 */ /* 0x000f28000c1e1900 */
[----:B------:R-:W4:Y:S04]  /*0880*/  @P1 LDG.E R24, desc[UR6][R10.64+0xb4] ;  /* 0x0000b4060a181981 */ /* 0x000f28000c1e1900 */
[----:B------:R-:W4:Y:S04]  /*0890*/  @P1 LDG.E R26, desc[UR6][R10.64+0xbc] ;  /* 0x0000bc060a1a1981 */ /* 0x000f28000c1e1900 */
[----:B------:R-:W4:Y:S04]  /*08a0*/  @P1 LDG.E R23, desc[UR6][R10.64+0xb8] ;  /* 0x0000b8060a171981 */ /* 0x000f28000c1e1900 */
[----:B------:R-:W4:Y:S04]  /*08b0*/  @P1 LDG.E R28, desc[UR6][R10.64+0xc4] ;  /* 0x0000c4060a1c1981 */ /* 0x000f28000c1e1900 */
[----:B------:R-:W4:Y:S01]  /*08c0*/  @P1 LDG.E R25, desc[UR6][R10.64+0xc0] ;  /* 0x0000c0060a191981 */ /* 0x000f22000c1e1900 */
[----:B--2---:R-:W-:-:S03]  /*08d0*/  @P0 LOP3.LUT R7, R7, R18, RZ, 0x3c, !PT ;  /* 0x0000001207070212 */ /* 0x004fc600078e3cff */
[----:B------:R-:W2:Y:S01]  /*08e0*/  @P2 LDG.E R18, desc[UR6][R10.64+0xc8] ;  /* 0x0000c8060a122981 */ /* 0x000ea2000c1e1900 */
[----:B---3--:R-:W-:-:S03]  /*08f0*/  @P0 LOP3.LUT R4, R4, R17, RZ, 0x3c, !PT ;  /* 0x0000001104040212 */ /* 0x008fc600078e3cff */
[----:B------:R-:W3:Y:S01]  /*0900*/  @P2 LDG.E R17, desc[UR6][R10.64+0xcc] ;  /* 0x0000cc060a112981 */ /* 0x000ee2000c1e1900 */
[----:B----4-:R-:W-:-:S03]  /*0910*/  @P0 LOP3.LUT R5, R5, R20, RZ, 0x3c, !PT ;  /* 0x0000001405050212 */ /* 0x010fc600078e3cff */
[----:B------:R-:W4:Y:S01]  /*0920*/  @P3 LDG.E R20, desc[UR6][R10.64+0xec] ;  /* 0x0000ec060a143981 */ /* 0x000f22000c1e1900 */
[----:B------:R-:W-:-:S03]  /*0930*/  @P0 LOP3.LUT R2, R2, R19, RZ, 0x3c, !PT ;  /* 0x0000001302020212 */ /* 0x000fc600078e3cff */
[----:B------:R-:W4:Y:S01]  /*0940*/  @P2 LDG.E R19, desc[UR6][R10.64+0xd4] ;  /* 0x0000d4060a132981 */ /* 0x000f22000c1e1900 */
[----:B------:R-:W-:Y:S02]  /*0950*/  @P0 LOP3.LUT R3, R3, R22, RZ, 0x3c, !PT ;  /* 0x0000001603030212 */ /* 0x000fe400078e3cff */
[----:B------:R-:W-:Y:S01]  /*0960*/  LOP3.LUT P0, RZ, R21, 0x8000, RZ, 0xc0, !PT ;  /* 0x0000800015ff7812 */ /* 0x000fe2000780c0ff */
[----:B------:R-:W4:Y:S01]  /*0970*/  @P2 LDG.E R22, desc[UR6][R10.64+0xd0] ;  /* 0x0000d0060a162981 */ /* 0x000f22000c1e1900 */
[----:B------:R-:W-:-:S03]  /*0980*/  @P1 LOP3.LUT R7, R7, R24, RZ, 0x3c, !PT ;  /* 0x0000001807071212 */ /* 0x000fc600078e3cff */
[----:B------:R-:W4:Y:S01]  /*0990*/  @P3 LDG.E R21, desc[UR6][R10.64+0xe0] ;  /* 0x0000e0060a153981 */ /* 0x000f22000c1e1900 */
[----:B------:R-:W-:-:S03]  /*09a0*/  @P1 LOP3.LUT R5, R5, R26, RZ, 0x3c, !PT ;  /* 0x0000001a05051212 */ /* 0x000fc600078e3cff */
[----:B------:R-:W4:Y:S01]  /*09b0*/  @P2 LDG.E R24, desc[UR6][R10.64+0xd8] ;  /* 0x0000d8060a182981 */ /* 0x000f22000c1e1900 */
[----:B------:R-:W-:-:S03]  /*09c0*/  @P1 LOP3.LUT R4, R4, R23, RZ, 0x3c, !PT ;  /* 0x0000001704041212 */ /* 0x000fc600078e3cff */
[----:B------:R-:W4:Y:S01]  /*09d0*/  @P3 LDG.E R26, desc[UR6][R10.64+0xdc] ;  /* 0x0000dc060a1a3981 */ /* 0x000f22000c1e1900 */
[----:B------:R-:W-:-:S03]  /*09e0*/  @P1 LOP3.LUT R3, R3, R28, RZ, 0x3c, !PT ;  /* 0x0000001c03031212 */ /* 0x000fc600078e3cff */
[----:B------:R-:W4:Y:S04]  /*09f0*/  @P3 LDG.E R28, desc[UR6][R10.64+0xe4] ;  /* 0x0000e4060a1c3981 */ /* 0x000f28000c1e1900 */
[----:B------:R-:W4:Y:S01]  /*0a00*/  @P3 LDG.E R23, desc[UR6][R10.64+0xe8] ;  /* 0x0000e8060a173981 */ /* 0x000f22000c1e1900 */
[----:B--2---:R-:W-:-:S03]  /*0a10*/  @P2 LOP3.LUT R7, R7, R18, RZ, 0x3c, !PT ;  /* 0x0000001207072212 */ /* 0x004fc600078e3cff */
[----:B------:R-:W2:Y:S01]  /*0a20*/  @P4 LDG.E R18, desc[UR6][R10.64+0xf0] ;  /* 0x0000f0060a124981 */ /* 0x000ea2000c1e1900 */
[----:B---3--:R-:W-:Y:S02]  /*0a30*/  @P2 LOP3.LUT R4, R4, R17, RZ, 0x3c, !PT ;  /* 0x0000001104042212 */ /* 0x008fe400078e3cff */
[----:B------:R-:W-:Y:S01]  /*0a40*/  @P1 LOP3.LUT R2, R2, R25, RZ, 0x3c, !PT ;  /* 0x0000001902021212 */ /* 0x000fe200078e3cff */
[----:B------:R-:W3:Y:S03]  /*0a50*/  @P5 LDG.E R17, desc[UR6][R10.64+0x110] ;  /* 0x000110060a115981 */ /* 0x000ee6000c1e1900 */
[----:B----4-:R-:W-:Y:S02]  /*0a60*/  @P2 LOP3.LUT R2, R2, R19, RZ, 0x3c, !PT ;  /* 0x0000001302022212 */ /* 0x010fe400078e3cff */
[----:B------:R-:W4:Y:S01]  /*0a70*/  @P4 LDG.E R19, desc[UR6][R10.64+0xf4] ;  /* 0x0000f4060a134981 */ /* 0x000f22000c1e1900 */
        /* <DEDUP_REMOVED lines=12> */
[----:B--2---:R-:W-:-:S03]  /*0b40*/  @P4 LOP3.LUT R7, R7, R18, RZ, 0x3c, !PT ;  /* 0x0000001207074212 */ /* 0x004fc600078e3cff */
[----:B------:R-:W2:Y:S01]  /*0b50*/  @P5 LDG.E R18, desc[UR6][R10.64+0x114] ;  /* 0x000114060a125981 */ /* 0x000ea2000c1e1900 */
[----:B------:R-:W-:-:S03]  /*0b60*/  @P3 LOP3.LUT R3, R3, R20, RZ, 0x3c, !PT ;  /* 0x0000001403033212 */ /* 0x000fc600078e3cff */
[----:B------:R-:W2:Y:S01]  /*0b70*/  @P6 LDG.E R20, desc[UR6][R10.64+0x118] ;  /* 0x000118060a146981 */ /* 0x000ea2000c1e1900 */
[----:B----4-:R-:W-:-:S03]  /*0b80*/  @P4 LOP3.LUT R4, R4, R19, RZ, 0x3c, !PT ;  /* 0x0000001304044212 */ /* 0x010fc600078e3cff */
[----:B------:R-:W4:Y:S01]  /*0b90*/  @P6 LDG.E R19, desc[UR6][R10.64+0x11c] ;  /* 0x00011c060a136981 */ /* 0x000f22000c1e1900 */
[----:B---3--:R-:W-:-:S03]  /*0ba0*/  @P4 LOP3.LUT R5, R5, R22, RZ, 0x3c, !PT ;  /* 0x0000001605054212 */ /* 0x008fc600078e3cff */
[----:B------:R-:W3:Y:S01]  /*0bb0*/  @P6 LDG.E R22, desc[UR6][R10.64+0x120] ;  /* 0x000120060a166981 */ /* 0x000ee2000c1e1900 */
[----:B------:R-:W-:-:S03]  /*0bc0*/  @P4 LOP3.LUT R2, R2, R21, RZ, 0x3c, !PT ;  /* 0x0000001502024212 */ /* 0x000fc600078e3cff */
[----:B------:R-:W3:Y:S01]  /*0bd0*/  @P0 LDG.E R21, desc[UR6][R10.64+0x130] ;  /* 0x000130060a150981 */ /* 0x000ee2000c1e1900 */
[----:B------:R-:W-:Y:S02]  /*0be0*/  @P4 LOP3.LUT R3, R3, R24, RZ, 0x3c, !PT ;  /* 0x0000001803034212 */ /* 0x000fe400078e3cff */
[----:B------:R-:W-:Y:S01]  /*0bf0*/  @P5 LOP3.LUT R2, R2, R17, RZ, 0x3c, !PT ;  /* 0x0000001102025212 */ /* 0x000fe200078e3cff */
[----:B------:R-:W3:Y:S01]  /*0c00*/  @P6 LDG.E R24, desc[UR6][R10.64+0x128] ;  /* 0x000128060a186981 */ /* 0x000ee2000c1e1900 */
[----:B------:R-:W-:-:S03]  /*0c10*/  @P5 LOP3.LUT R7, R7, R26, RZ, 0x3c, !PT ;  /* 0x0000001a07075212 */ /* 0x000fc600078e3cff */
[----:B------:R-:W3:Y:S01]  /*0c20*/  @P6 LDG.E R17, desc[UR6][R10.64+0x124] ;  /* 0x000124060a116981 */ /* 0x000ee2000c1e1900 */
[----:B------:R-:W-:-:S03]  /*0c30*/  @P5 LOP3.LUT R5, R5, R28, RZ, 0x3c, !PT ;  /* 0x0000001c05055212 */ /* 0x000fc600078e3cff */
[----:B------:R-:W3:Y:S01]  /*0c40*/  @P0 LDG.E R26, desc[UR6][R10.64+0x12c] ;  /* 0x00012c060a1a0981 */ /* 0x000ee2000c1e1900 */
[----:B------:R-:W-:-:S03]  /*0c50*/  @P5 LOP3.LUT R4, R4, R23, RZ, 0x3c, !PT ;  /* 0x0000001704045212 */ /* 0x000fc600078e3cff */
[----:B------:R-:W3:Y:S04]  /*0c60*/  @P0 LDG.E R28, desc[UR6][R10.64+0x13c] ;  /* 0x00013c060a1c0981 */ /* 0x000ee8000c1e1900 */
[----:B------:R-:W3:Y:S01]  /*0c70*/  @P0 LDG.E R23, desc[UR6][R10.64+0x138] ;  /* 0x000138060a170981 */ /* 0x000ee2000c1e1900 */
[----:B--2---:R-:W-:-:S03]  /*0c80*/  @P5 LOP3.LUT R3, R3, R18, RZ, 0x3c, !PT ;  /* 0x0000001203035212 */ /* 0x004fc600078e3cff */
[----:B------:R-:W2:Y:S01]  /*0c90*/  @P0 LDG.E R18, desc[UR6][R10.64+0x134] ;  /* 0x000134060a120981 */ /* 0x000ea2000c1e1900 */
[----:B------:R-:W-:-:S04]  /*0ca0*/  UIADD3 UR4, UPT, UPT, UR4, 0x10, URZ ;  /* 0x0000001004047890 */ /* 0x000fc8000fffe0ff */
[----:B------:R-:W-:Y:S01]  /*0cb0*/  UISETP.NE.AND UP0, UPT, UR4, 0x20, UPT ;  /* 0x000000200400788c */ /* 0x000fe2000bf05270 */
[----:B------:R-:W-:Y:S02]  /*0cc0*/  @P6 LOP3.LUT R7, R7, R20, RZ, 0x3c, !PT ;  /* 0x0000001407076212 */ /* 0x000fe400078e3cff */
[----:B----4-:R-:W-:Y:S02]  /*0cd0*/  @P6 LOP3.LUT R4, R4, R19, RZ, 0x3c, !PT ;  /* 0x0000001304046212 */ /* 0x010fe400078e3cff */
[----:B---3--:R-:W-:Y:S02]  /*0ce0*/  @P6 LOP3.LUT R5, R5, R22, RZ, 0x3c, !PT ;  /* 0x0000001605056212 */ /* 0x008fe400078e3cff */
[----:B------:R-:W-:Y:S02]  /*0cf0*/  @P0 LOP3.LUT R4, R4, R21, RZ, 0x3c, !PT ;  /* 0x0000001504040212 */ /* 0x000fe400078e3cff */
[----:B------:R-:W-:Y:S02]  /*0d00*/  @P6 LOP3.LUT R3, R3, R24, RZ, 0x3c, !PT ;  /* 0x0000001803036212 */ /* 0x000fe400078e3cff */
[----:B------:R-:W-:-:S02]  /*0d10*/  @P6 LOP3.LUT R2, R2, R17, RZ, 0x3c, !PT ;  /* 0x0000001102026212 */ /* 0x000fc400078e3cff */
[----:B------:R-:W-:Y:S02]  /*0d20*/  @P0 LOP3.LUT R7, R7, R26, RZ, 0x3c, !PT ;  /* 0x0000001a07070212 */ /* 0x000fe400078e3cff */
[----:B------:R-:W-:Y:S02]  /*0d30*/  @P0 LOP3.LUT R3, R3, R28, RZ, 0x3c, !PT ;  /* 0x0000001c03030212 */ /* 0x000fe400078e3cff */
[----:B------:R-:W-:Y:S02]  /*0d40*/  @P0 LOP3.LUT R2, R2, R23, RZ, 0x3c, !PT ;  /* 0x0000001702020212 */ /* 0x000fe400078e3cff */
[----:B--2---:R-:W-:Y:S01]  /*0d50*/  @P0 LOP3.LUT R5, R5, R18, RZ, 0x3c, !PT ;  /* 0x0000001205050212 */ /* 0x004fe200078e3cff */
[----:B------:R-:W-:Y:S06]  /*0d60*/  BRA.U UP0, `(.L_x_4) ;  /* 0xfffffff500487547 */ /* 0x000fec000b83ffff */
[----:B------:R-:W-:-:S05]  /*0d70*/  VIADD R0, R0, 0x1 ;  /* 0x0000000100007836 */ /* 0x000fca0000000000 */
[----:B------:R-:W-:-:S13]  /*0d80*/  ISETP.NE.AND P0, PT, R0, 0x5, PT ;  /* 0x000000050000780c */ /* 0x000fda0003f05270 */
[----:B------:R-:W-:Y:S05]  /*0d90*/  @P0 BRA `(.L_x_5) ;  /* 0xfffffff400300947 */ /* 0x000fea000383ffff */
[----:B------:R-:W-:Y:S01]  /*0da0*/  LOP3.LUT R0, R16, 0x3, RZ, 0xc0, !PT ;  /* 0x0000000310007812 */ /* 0x000fe200078ec0ff */
[----:B------:R0:W-:Y:S03]  /*0db0*/  STL [R1+0x4], R7 ;  /* 0x0000040701007387 */ /* 0x0001e60000100800 */
[----:B------:R-:W-:Y:S01]  /*0dc0*/  ISETP.NE.U32.AND P0, PT, R0, 0x1, PT ;  /* 0x000000010000780c */ /* 0x000fe20003f05070 */
[----:B------:R0:W-:Y:S03]  /*0dd0*/  STL.64 [R1+0x8], R4 ;  /* 0x0000080401007387 */ /* 0x0001e60000100a00 */
[----:B------:R-:W-:Y:S01]  /*0de0*/  ISETP.NE.AND.EX P0, PT, RZ, RZ, PT, P0 ;  /* 0x000000ffff00720c */ /* 0x000fe20003f05300 */
[----:B------:R0:W-:-:S12]  /*0df0*/  STL.64 [R1+0x10], R2 ;  /* 0x0000100201007387 */ /* 0x0001d80000100a00 */
[----:B0-----:R-:W-:Y:S05]  /*0e00*/  @!P0 BRA `(.L_x_3) ;  /* 0x0000001800088947 */ /* 0x001fea0003800000 */
[----:B------:R-:W-:Y:S01]  /*0e10*/  UMOV UR4, URZ ;  /* 0x000000ff00047c82 */ /* 0x000fe20008000000 */
[----:B------:R-:W-:Y:S01]  /*0e20*/  UMOV UR5, URZ ;  /* 0x000000ff00057c82 */ /* 0x000fe20008000000 */
[----:B------:R-:W-:Y:S02]  /*0e30*/  IMAD.MOV.U32 R0, RZ, RZ, RZ ;  /* 0x000000ffff007224 */ /* 0x000fe400078e00ff */
[----:B------:R-:W-:Y:S02]  /*0e40*/  IMAD.MOV.U32 R7, RZ, RZ, RZ ;  /* 0x000000ffff077224 */ /* 0x000fe400078e00ff */
[----:B------:R-:W-:Y:S02]  /*0e50*/  IMAD.U32 R3, RZ, RZ, UR4 ;  /* 0x00000004ff037e24 */ /* 0x000fe4000f8e00ff */
[----:B------:R-:W-:Y:S02]  /*0e60*/  IMAD.U32 R2, RZ, RZ, UR5 ;  /* 0x00000005ff027e24 */ /* 0x000fe4000f8e00ff */
[----:B------:R-:W-:-:S02]  /*0e70*/  IMAD.U32 R5, RZ, RZ, UR4 ;  /* 0x00000004ff057e24 */ /* 0x000fc4000f8e00ff */
[----:B------:R-:W-:-:S07]  /*0e80*/  IMAD.U32 R4, RZ, RZ, UR5 ;  /* 0x00000005ff047e24 */ /* 0x000fce000f8e00ff */
.L_x_7:
[----:B------:R-:W-:-:S06]  /*0e90*/  IMAD R15, R0, 0x4, R1 ;  /* 0x00000004000f7824 */ /* 0x000fcc00078e0201 */
[----:B------:R-:W5:Y:S01]  /*0ea0*/  LDL R15, [R15+0x4] ;  /* 0x000004000f0f7983 */ /* 0x000f620000100800 */
[----:B------:R-:W-:-:S05]  /*0eb0*/  UMOV UR4, URZ ;  /* 0x000000ff00047c82 */ /* 0x000fca0008000000 */
.L_x_6:
        /* <DEDUP_REMOVED lines=183> */
[----:B0-----:R-:W-:Y:S05]  /*1a30*/  @P0 BRA `(.L_x_3) ;  /* 0x0000000800fc0947 */ /* 0x001fea0003800000 */
        /* <DEDUP_REMOVED lines=8> */
.L_x_9:
[----:B------:R-:W-:-:S06]  /*1ac0*/  IMAD R15, R0, 0x4, R1 ;  /* 0x00000004000f7824 */ /* 0x000fcc00078e0201 */
[----:B------:R-:W5:Y:S01]  /*1ad0*/  LDL R15, [R15+0x4] ;  /* 0x000004000f0f7983 */ /* 0x000f620000100800 */
[----:B------:R-:W-:-:S05]  /*1ae0*/  UMOV UR4, URZ ;  /* 0x000000ff00047c82 */ /* 0x000fca0008000000 */
.L_x_8:
        /* <DEDUP_REMOVED lines=177> */
[----:B------:R0:W-:Y:S04]  /*2600*/  STL [R1+0x4], R7 ;  /* 0x0000040701007387 */ /* 0x0001e80000100800 */
[----:B------:R0:W-:Y:S04]  /*2610*/  STL.64 [R1+0x8], R4 ;  /* 0x0000080401007387 */ /* 0x0001e80000100a00 */
[----:B------:R0:W-:Y:S02]  /*2620*/  STL.64 [R1+0x10], R2 ;  /* 0x0000100201007387 */ /* 0x0001e40000100a00 */
.L_x_3:
[----:B------:R-:W-:Y:S05]  /*2630*/  BSYNC.RECONVERGENT B1 ;  /* 0x0000000000017941 */ /* 0x000fea0003800200 */
.L_x_2:
[----:B------:R-:W-:Y:S01]  /*2640*/  ISETP.GT.U32.AND P0, PT, R16, 0x3, PT ;  /* 0x000000031000780c */ /* 0x000fe20003f04070 */
[----:B------:R-:W-:Y:S01]  /*2650*/  VIADD R14, R14, 0x1 ;  /* 0x000000010e0e7836 */ /* 0x000fe20000000000 */
[--C-:B------:R-:W-:Y:S02]  /*2660*/  SHF.R.U64 R16, R16, 0x2, R13.reuse ;  /* 0x0000000210107819 */ /* 0x100fe4000000120d */
[----:B------:R-:W-:Y:S02]  /*2670*/  ISETP.GT.U32.AND.EX P0, PT, R13, RZ, PT, P0 ;  /* 0x000000ff0d00720c */ /* 0x000fe40003f04100 */
[----:B------:R-:W-:-:S11]  /*2680*/  SHF.R.U32.HI R13, RZ, 0x2, R13 ;  /* 0x00000002ff0d7819 */ /* 0x000fd6000001160d */
[----:B------:R-:W-:Y:S05]  /*2690*/  @P0 BRA `(.L_x_10) ;  /* 0xffffffd800c40947 */ /* 0x000fea000383ffff */
.L_x_1:
[----:B------:R-:W-:Y:S05]  /*26a0*/  BSYNC.RECONVERGENT B0 ;  /* 0x0000000000007941 */ /* 0x000fea0003800200 */
.L_x_0:
[----:B------:R-:W2:Y:S01]  /*26b0*/  LDCU UR4, c[0x0][0x370] ;  /* 0x00006e00ff0477ac */ /* 0x000ea20008000800 */
[----:B------:R-:W3:Y:S01]  /*26c0*/  LDC R11, c[0x0][0x388] ;  /* 0x0000e200ff0b7b82 */ /* 0x000ee20000000800 */
[----:B------:R-:W-:Y:S01]  /*26d0*/  IMAD.MOV.U32 R8, RZ, RZ, RZ ;  /* 0x000000ffff087224 */ /* 0x000fe200078e00ff */
[----:B------:R4:W-:Y:S04]  /*26e0*/  STL.64 [R1+0x18], RZ ;  /* 0x000018ff01007387 */ /* 0x0009e80000100a00 */
[----:B------:R4:W-:Y:S04]  /*26f0*/  STL [R1+0x20], RZ ;  /* 0x000020ff01007387 */ /* 0x0009e80000100800 */
[----:B------:R4:W-:Y:S01]  /*2700*/  STL.64 [R1+0x28], RZ ;  /* 0x000028ff01007387 */ /* 0x0009e20000100a00 */
[----:B--2---:R-:W-:-:S04]  /*2710*/  IMAD R12, R12, UR4, RZ ;  /* 0x000000040c0c7c24 */ /* 0x004fc8000f8e02ff */
[----:B------:R-:W2:Y:S01]  /*2720*/  I2F.U32.RP R0, R12 ;  /* 0x0000000c00007306 */ /* 0x000ea20000209000 */
[----:B------:R-:W-:Y:S01]  /*2730*/  IMAD.MOV R13, RZ, RZ, -R12 ;  /* 0x000000ffff0d7224 */ /* 0x000fe200078e0a0c */
[----:B------:R-:W-:-:S06]  /*2740*/  ISETP.NE.U32.AND P2, PT, R12, RZ, PT ;  /* 0x000000ff0c00720c */ /* 0x000fcc0003f45070 */
[----:B--2---:R-:W2:Y:S02]  /*2750*/  MUFU.RCP R0, R0 ;  /* 0x0000000000007308 */ /* 0x004ea40000001000 */
[----:B--2---:R-:W-:-:S06]  /*2760*/  VIADD R10, R0, 0xffffffe ;  /* 0x0ffffffe000a7836 */ /* 0x004fcc0000000000 */
[----:B------:R-:W2:Y:S02]  /*2770*/  F2I.FTZ.U32.TRUNC.NTZ R9, R10 ;  /* 0x0000000a00097305 */ /* 0x000ea4000021f000 */
[----:B--2---:R-:W-:-:S04]  /*2780*/  IMAD R13, R13, R9, RZ ;  /* 0x000000090d0d7224 */ /* 0x004fc800078e02ff */
[----:B------:R-:W-:Y:S01]  /*2790*/  IMAD.HI.U32 R8, R9, R13, R8 ;  /* 0x0000000d09087227 */ /* 0x000fe200078e0008 */
[----:B---3--:R-:W-:-:S05]  /*27a0*/  IADD3 R9, PT, PT, R12, -0x1, R11 ;  /* 0xffffffff0c097810 */ /* 0x008fca0007ffe00b */
[----:B------:R-:W-:-:S04]  /*27b0*/  IMAD.HI.U32 R8, R8, R9, RZ ;  /* 0x0000000908087227 */ /* 0x000fc800078e00ff */
[----:B------:R-:W-:-:S04]  /*27c0*/  IMAD.MOV R0, RZ, RZ, -R8 ;  /* 0x000000ffff007224 */ /* 0x000fc800078e0a08 */
[----:B------:R-:W-:Y:S02]  /*27d0*/  IMAD R9, R12, R0, R9 ;  /* 0x000000000c097224 */ /* 0x000fe400078e0209 */
[----:B------:R-:W-:-:S03]  /*27e0*/  IMAD.MOV.U32 R0, RZ, RZ, RZ ;  /* 0x000000ffff007224 */ /* 0x000fc600078e00ff */
[----:B------:R-:W-:-:S13]  /*27f0*/  ISETP.GE.U32.AND P0, PT, R9, R12, PT ;  /* 0x0000000c0900720c */ /* 0x000fda0003f06070 */
[----:B------:R-:W-:Y:S02]  /*2800*/  @P0 IMAD.IADD R9, R9, 0x1, -R12 ;  /* 0x0000000109090824 */ /* 0x000fe400078e0a0c */
[----:B------:R-:W-:-:S03]  /*2810*/  @P0 VIADD R8, R8, 0x1 ;  /* 0x0000000108080836 */ /* 0x000fc60000000000 */
[----:B------:R-:W-:-:S13]  /*2820*/  ISETP.GE.U32.AND P1, PT, R9, R12, PT ;  /* 0x0000000c0900720c */ /* 0x000fda0003f26070 */
[----:B------:R-:W-:Y:S01]  /*2830*/  @P1 VIADD R8, R8, 0x1 ;  /* 0x0000000108081836 */ /* 0x000fe20000000000 */
[----:B------:R-:W-:-:S04]  /*2840*/  @!P2 LOP3.LUT R8, RZ, R12, RZ, 0x33, !PT ;  /* 0x0000000cff08a212 */ /* 0x000fc800078e33ff */
[----:B------:R-:W-:-:S13]  /*2850*/  ISETP.GE.AND P0, PT, R8, 0x1, PT ;  /* 0x000000010800780c */ /* 0x000fda0003f06270 */
[----:B----4-:R-:W-:Y:S05]  /*2860*/  @!P0 BRA `(.L_x_11) ;  /* 0x0000000c00bc8947 */ /* 0x010fea0003800000 */
[----:B------:R-:W2:Y:S02]  /*2870*/  LDCU UR5, c[0x0][0x3a8] ;  /* 0x00007500ff0577ac */ /* 0x000ea40008000800 */
[----:B--2---:R-:W-:Y:S02]  /*2880*/  UIADD3 UR4, UPT, UPT, UR5, -0xd000000, URZ ;  /* 0xf300000005047890 */ /* 0x004fe4000fffe0ff */
[----:B------:R-:W2:Y:S02]  /*2890*/  MUFU.RSQ R0, UR5 ;  /* 0x0000000500007d08 */ /* 0x000ea40008001400 */
[----:B------:R-:W-:-:S09]  /*28a0*/  UISETP.GT.U32.AND UP0, UPT, UR4, 0x727fffff, UPT ;  /* 0x727fffff0400788c */ /* 0x000fd2000bf04070 */
[----:B------:R-:W-:Y:S05]  /*28b0*/  BRA.U !UP0, `(.L_x_12) ;  /* 0x0000000108207547 */ /* 0x000fea000b800000 */
[----:B------:R-:W3:Y:S01]  /*28c0*/  LDCU UR4, c[0x0][0x3a8] ;  /* 0x00007500ff0477ac */ /* 0x000ee20008000800 */
[----:B------:R-:W-:Y:S01]  /*28d0*/  BSSY.RECONVERGENT B0, `(.L_x_13) ;  /* 0x0000004000007945 */ /* 0x000fe20003800200 */
[----:B------:R-:W-:Y:S01]  /*28e0*/  MOV R21, 0x2910 ;  /* 0x0000291000157802 */ /* 0x000fe20000000f00 */
[----:B---3--:R-:W-:-:S07]  /*28f0*/  IMAD.U32 R10, RZ, RZ, UR4 ;  /* 0x00000004ff0a7e24 */ /* 0x008fce000f8e00ff */
[----:B012---:R-:W-:Y:S05]  /*2900*/  CALL.REL.NOINC `($__internal_0_$__cuda_sm20_sqrt_rn_f32_slowpath) ;  /* 0x0000000c00a07944 */ /* 0x007fea0003c00000 */
[----:B------:R-:W-:Y:S05]  /*2910*/  BSYNC.RECONVERGENT B0 ;  /* 0x0000000000007941 */ /* 0x000fea0003800200 */
.L_x_13:
[----:B------:R-:W-:Y:S01]  /*2920*/  IMAD.MOV.U32 R14, RZ, RZ, R15 ;  /* 0x000000ffff0e7224 */ /* 0x000fe200078e000f */
[----:B------:R-:W-:Y:S06]  /*2930*/  BRA `(.L_x_14) ;  /* 0x0000000000107947 */ /* 0x000fec0003800000 */
.L_x_12:
[C---:B--2---:R-:W-:Y:S01]  /*2940*/  FMUL.FTZ R14, R0.reuse, UR5 ;  /* 0x00000005000e7c20 */ /* 0x044fe20008410000 */
[----:B------:R-:W-:-:S03]  /*2950*/  FMUL.FTZ R0, R0, 0.5 ;  /* 0x3f00000000007820 */ /* 0x000fc60000410000 */
[----:B------:R-:W-:-:S04]  /*2960*/  FFMA R9, -R14, R14, UR5 ;  /* 0x000000050e097e23 */ /* 0x000fc8000800010e */
[----:B------:R-:W-:-:S07]  /*2970*/  FFMA R14, R9, R0, R14 ;  /* 0x00000000090e7223 */ /* 0x000fce000000000e */
.L_x_14:
[----:B------:R-:W2:Y:S01]  /*2980*/  LDC.64 R10, c[0x0][0x3a0] ;  /* 0x0000e800ff0a7b82 */ /* 0x000ea20000000a00 */
[----:B------:R-:W3:Y:S01]  /*2990*/  LDCU UR4, c[0x0][0x3a8] ;  /* 0x00007500ff0477ac */ /* 0x000ee20008000800 */
[----:B------:R-:W-:Y:S01]  /*29a0*/  ISETP.NE.AND P0, PT, R8, 0x1, PT ;  /* 0x000000010800780c */ /* 0x000fe20003f05270 */
[----:B------:R-:W-:Y:S02]  /*29b0*/  IMAD.MOV.U32 R0, RZ, RZ, RZ ;  /* 0x000000ffff007224 */ /* 0x000fe400078e00ff */
[----:B--2---:R-:W-:Y:S01]  /*29c0*/  FMUL R9, R11, -0.5 ;  /* 0xbf0000000b097820 */ /* 0x004fe20000400000 */
[----:B------:R-:W-:-:S03]  /*29d0*/  FMUL R14, R14, R11 ;  /* 0x0000000b0e0e7220 */ /* 0x000fc60000400000 */
[----:B------:R-:W-:-:S04]  /*29e0*/  FFMA R9, R9, R11, R10 ;  /* 0x0000000b09097223 */ /* 0x000fc8000000000a */
[----:B---3--:R-:W-:Y:S02]  /*29f0*/  FMUL R11, R9, UR4 ;  /* 0x00000004090b7c20 */ /* 0x008fe40008400000 */
[----:B------:R-:W-:Y:S05]  /*2a00*/  @!P0 BRA `(.L_x_15) ;  /* 0x0000000400c48947 */ /* 0x000fea0003800000 */
[----:B------:R-:W2:Y:S01]  /*2a10*/  LDC.64 R16, c[0x0][0x390] ;  /* 0x0000e400ff107b82 */ /* 0x000ea20000000a00 */
[----:B------:R-:W-:Y:S01]  /*2a20*/  LOP3.LUT R9, R8, 0x7ffffffe, RZ, 0xc0, !PT ;  /* 0x7ffffffe08097812 */ /* 0x000fe200078ec0ff */
[----:B------:R-:W-:-:S04]  /*2a30*/  IMAD.MOV.U32 R0, RZ, RZ, RZ ;  /* 0x000000ffff007224 */ /* 0x000fc800078e00ff */
[----:B------:R-:W-:Y:S02]  /*2a40*/  IMAD.MOV R9, RZ, RZ, -R9 ;  /* 0x000000ffff097224 */ /* 0x000fe400078e0a09 */
[----:B------:R-:W3:Y:S01]  /*2a50*/  LDC.64 R12, c[0x0][0x398] ;  /* 0x0000e600ff0c7b82 */ /* 0x000ee20000000a00 */
[----:B--2---:R-:W-:Y:S02]  /*2a60*/  LOP3.LUT R16, R16, 0xaad26b49, RZ, 0x3c, !PT ;  /* 0xaad26b4910107812 */ /* 0x004fe400078e3cff */
[----:B------:R-:W-:-:S03]  /*2a70*/  LOP3.LUT R10, R17, 0xf7dcefdd, RZ, 0x3c, !PT ;  /* 0xf7dcefdd110a7812 */ /* 0x000fc600078e3cff */
[----:B------:R-:W-:-:S04]  /*2a80*/  IMAD R15, R16, 0x4182bed5, RZ ;  /* 0x4182bed5100f7824 */ /* 0x000fc800078e02ff */
[----:B------:R-:W-:-:S04]  /*2a90*/  IMAD R10, R10, -0x658354e5, R15 ;  /* 0x9a7cab1b0a0a7824 */ /* 0x000fc800078e020f */
[----:B---3--:R-:W-:-:S07]  /*2aa0*/  VIADD R10, R10, 0x700053 ;  /* 0x007000530a0a7836 */ /* 0x008fce0000000000 */
.L_x_19:
[----:B-1----:R-:W-:Y:S01]  /*2ab0*/  SHF.R.U32.HI R6, RZ, 0x2, R7 ;  /* 0x00000002ff067819 */ /* 0x002fe20000011607 */
[----:B------:R-:W-:Y:S01]  /*2ac0*/  IMAD.MOV.U32 R16, RZ, RZ, 0x3e055027 ;  /* 0x3e055027ff107424 */ /* 0x000fe200078e00ff */
[----:B------:R-:W-:Y:S01]  /*2ad0*/  SHF.R.U32.HI R17, RZ, 0x2, R4 ;  /* 0x00000002ff117819 */ /* 0x000fe20000011604 */
[----:B------:R-:W-:Y:S01]  /*2ae0*/  IMAD.MOV.U32 R21, RZ, RZ, 0x7f800000 ;  /* 0x7f800000ff157424 */ /* 0x000fe200078e00ff */
[----:B------:R-:W-:Y:S01]  /*2af0*/  LOP3.LUT R6, R6, R7, RZ, 0x3c, !PT ;  /* 0x0000000706067212 */ /* 0x000fe200078e3cff */
[----:B0-----:R-:W-:Y:S01]  /*2b00*/  IMAD.SHL.U32 R7, R3, 0x10, RZ ;  /* 0x0000001003077824 */ /* 0x001fe200078e00ff */
[----:B------:R-:W-:Y:S01]  /*2b10*/  LOP3.LUT R17, R17, R4, RZ, 0x3c, !PT ;  /* 0x0000000411117212 */ /* 0x000fe200078e3cff */
[----:B------:R-:W-:Y:S02]  /*2b20*/  BSSY.RECONVERGENT B0, `(.L_x_16) ;  /* 0x000003b000007945 */ /* 0x000fe40003800200 */
[----:B------:R-:W-:-:S05]  /*2b30*/  IMAD.SHL.U32 R15, R6, 0x2, RZ ;  /* 0x00000002060f7824 */ /* 0x000fca00078e00ff */
[----:B------:R-:W-:Y:S01]  /*2b40*/  LOP3.LUT R6, R6, R15, R7, 0x96, !PT ;  /* 0x0000000f06067212 */ /* 0x000fe200078e9607 */
[----:B------:R-:W-:-:S03]  /*2b50*/  IMAD.MOV.U32 R7, RZ, RZ, 0x2f800000 ;  /* 0x2f800000ff077424 */ /* 0x000fc600078e00ff */
[----:B------:R-:W-:-:S04]  /*2b60*/  LOP3.LUT R15, R6, R3, RZ, 0x3c, !PT ;  /* 0x00000003060f7212 */ /* 0x000fc800078e3cff */
[----:B------:R-:W-:Y:S01]  /*2b70*/  IADD3 R6, PT, PT, R10, -0x587c5, R15 ;  /* 0xfffa783b0a067810 */ /* 0x000fe20007ffe00f */
[----:B------:R-:W-:-:S03]  /*2b80*/  IMAD.SHL.U32 R4, R15, 0x10, RZ ;  /* 0x000000100f047824 */ /* 0x000fc600078e00ff */
[----:B------:R-:W-:-:S05]  /*2b90*/  I2FP.F32.U32 R6, R6 ;  /* 0x0000000600067245 */ /* 0x000fca0000201000 */
[----:B------:R-:W-:-:S05]  /*2ba0*/  FFMA R6, R6, R7, 1.1641532182693481445e-10 ;  /* 0x2f00000006067423 */ /* 0x000fca0000000007 */
[----:B------:R-:W-:-:S13]  /*2bb0*/  FSETP.GEU.AND P0, PT, R6, 1.175494350822287508e-38, PT ;  /* 0x008000000600780b */ /* 0x000fda0003f0e000 */
[----:B------:R-:W-:-:S04]  /*2bc0*/  @!P0 FMUL R6, R6, 8388608 ;  /* 0x4b00000006068820 */ /* 0x000fc80000400000 */
[----:B------:R-:W-:-:S05]  /*2bd0*/  VIADD R7, R6, 0xc0d55555 ;  /* 0xc0d5555506077836 */ /* 0x000fca0000000000 */
[----:B------:R-:W-:-:S05]  /*2be0*/  LOP3.LUT R19, R7, 0xff800000, RZ, 0xc0, !PT ;  /* 0xff80000007137812 */ /* 0x000fca00078ec0ff */
[----:B------:R-:W-:Y:S01]  /*2bf0*/  IMAD.IADD R7, R6, 0x1, -R19 ;  /* 0x0000000106077824 */ /* 0x000fe200078e0a13 */
[----:B------:R-:W-:-:S03]  /*2c00*/  I2FP.F32.S32 R19, R19 ;  /* 0x0000001300137245 */ /* 0x000fc60000201400 */
[----:B------:R-:W-:-:S04]  /*2c10*/  FADD R7, R7, -1 ;  /* 0xbf80000007077421 */ /* 0x000fc80000000000 */
[----:B------:R-:W-:-:S04]  /*2c20*/  FFMA R16, R7, -R16, 0.14084610342979431152 ;  /* 0x3e1039f607107423 */ /* 0x000fc80000000810 */
[----:B------:R-:W-:-:S04]  /*2c30*/  FFMA R16, R7, R16, -0.12148627638816833496 ;  /* 0xbdf8cdcc07107423 */ /* 0x000fc80000000010 */
[----:B------:R-:W-:-:S04]  /*2c40*/  FFMA R16, R7, R16, 0.13980610668659210205 ;  /* 0x3e0f295507107423 */ /* 0x000fc80000000010 */
[----:B------:R-:W-:-:S04]  /*2c50*/  FFMA R16, R7, R16, -0.16684235632419586182 ;  /* 0xbe2ad8b907107423 */ /* 0x000fc80000000010 */
[----:B------:R-:W-:-:S04]  /*2c60*/  FFMA R16, R7, R16, 0.20012299716472625732 ;  /* 0x3e4ced0b07107423 */ /* 0x000fc80000000010 */
[----:B------:R-:W-:-:S04]  /*2c70*/  FFMA R16, R7, R16, -0.24999669194221496582 ;  /* 0xbe7fff2207107423 */ /* 0x000fc80000000010 */
[----:B------:R-:W-:-:S04]  /*2c80*/  FFMA R16, R7, R16, 0.33333182334899902344 ;  /* 0x3eaaaa7807107423 */ /* 0x000fc80000000010 */
[C---:B------:R-:W-:Y:S01]  /*2c90*/  FFMA R18, R7.reuse, R16, -0.5 ;  /* 0xbf00000007127423 */ /* 0x040fe20000000010 */
[----:B------:R-:W-:Y:S02]  /*2ca0*/  FSEL R16, RZ, -23, P0 ;  /* 0xc1b80000ff107808 */ /* 0x000fe40000000000 */
[----:B------:R-:W-:Y:S01]  /*2cb0*/  ISETP.GT.U32.AND P0, PT, R6, 0x7f7fffff, PT ;  /* 0x7f7fffff0600780c */ /* 0x000fe20003f04070 */
[----:B------:R-:W-:Y:S02]  /*2cc0*/  FMUL R18, R7, R18 ;  /* 0x0000001207127220 */ /* 0x000fe40000400000 */
[----:B------:R-:W-:Y:S02]  /*2cd0*/  FFMA R16, R19, 1.1920928955078125e-07, R16 ;  /* 0x3400000013107823 */ /* 0x000fe40000000010 */
[----:B------:R-:W-:Y:S01]  /*2ce0*/  FFMA R19, R7, R18, R7 ;  /* 0x0000001207137223 */ /* 0x000fe20000000007 */
[----:B------:R-:W-:-:S03]  /*2cf0*/  IMAD.SHL.U32 R7, R17, 0x2, RZ ;  /* 0x0000000211077824 */ /* 0x000fc600078e00ff */
[----:B------:R-:W-:Y:S02]  /*2d00*/  FFMA R16, R16, 0.69314718246459960938, R19 ;  /* 0x3f31721810107823 */ /* 0x000fe40000000013 */
[----:B------:R-:W-:Y:S01]  /*2d10*/  LOP3.LUT R4, R17, R7, R4, 0x96, !PT ;  /* 0x0000000711047212 */ /* 0x000fe200078e9604 */
[----:B------:R-:W-:Y:S02]  /*2d20*/  IMAD.MOV.U32 R7, RZ, RZ, 0x30c90fdb ;  /* 0x30c90fdbff077424 */ /* 0x000fe400078e00ff */
[C---:B------:R-:W-:Y:S01]  /*2d30*/  @P0 FFMA R16, R6.reuse, R21, +INF ;  /* 0x7f80000006100423 */ /* 0x040fe20000000015 */
[----:B------:R-:W-:Y:S02]  /*2d40*/  FSETP.NEU.AND P0, PT, R6, RZ, PT ;  /* 0x000000ff0600720b */ /* 0x000fe40003f0d000 */
[----:B------:R-:W-:Y:S01]  /*2d50*/  LOP3.LUT R17, R4, R15, RZ, 0x3c, !PT ;  /* 0x0000000f04117212 */ /* 0x000fe200078e3cff */
[----:B------:R-:W-:-:S04]  /*2d60*/  FMUL R16, R16, -2 ;  /* 0xc000000010107820 */ /* 0x000fc80000400000 */
[----:B------:R-:W-:Y:S01]  /*2d70*/  IMAD.IADD R4, R17, 0x1, R10 ;  /* 0x0000000111047824 */ /* 0x000fe200078e020a */
[----:B------:R-:W-:-:S04]  /*2d80*/  FSEL R18, R16, +INF , P0 ;  /* 0x7f80000010127808 */ /* 0x000fc80000000000 */
[----:B------:R0:W1:Y:S01]  /*2d90*/  MUFU.RSQ R19, R18 ;  /* 0x0000001200137308 */ /* 0x0000620000001400 */
[----:B------:R-:W-:Y:S01]  /*2da0*/  VIADD R6, R18, 0xf3000000 ;  /* 0xf300000012067836 */ /* 0x000fe20000000000 */
[----:B------:R-:W-:-:S04]  /*2db0*/  I2FP.F32.U32 R4, R4 ;  /* 0x0000000400047245 */ /* 0x000fc80000201000 */
[----:B------:R-:W-:Y:S01]  /*2dc0*/  ISETP.GT.U32.AND P0, PT, R6, 0x727fffff, PT ;  /* 0x727fffff0600780c */ /* 0x000fe20003f04070 */
[----:B------:R-:W-:Y:S01]  /*2dd0*/  FFMA R16, R4, R7, 7.314590599882819788e-10 ;  /* 0x30490fdb04107423 */ /* 0x000fe20000000007 */
[----:B------:R-:W-:Y:S02]  /*2de0*/  IMAD.MOV.U32 R7, RZ, RZ, R5 ;  /* 0x000000ffff077224 */ /* 0x000fe400078e0005 */
[----:B------:R-:W-:Y:S02]  /*2df0*/  IMAD.MOV.U32 R4, RZ, RZ, R2 ;  /* 0x000000ffff047224 */ /* 0x000fe400078e0002 */
[----:B------:R-:W-:Y:S02]  /*2e00*/  IMAD.MOV.U32 R5, RZ, RZ, R3 ;  /* 0x000000ffff057224 */ /* 0x000fe400078e0003 */
[----:B------:R-:W-:Y:S02]  /*2e10*/  IMAD.MOV.U32 R6, RZ, RZ, R10 ;  /* 0x000000ffff067224 */ /* 0x000fe400078e000a */
[----:B------:R-:W-:-:S02]  /*2e20*/  IMAD.MOV.U32 R2, RZ, RZ, R15 ;  /* 0x000000ffff027224 */ /* 0x000fc400078e000f */
[----:B------:R-:W-:Y:S01]  /*2e30*/  IMAD.MOV.U32 R3, RZ, RZ, R17 ;  /* 0x000000ffff037224 */ /* 0x000fe200078e0011 */
[----:B01----:R-:W-:Y:S06]  /*2e40*/  @!P0 BRA `(.L_x_17) ;  /* 0x0000000000108947 */ /* 0x003fec0003800000 */
[----:B------:R-:W-:Y:S01]  /*2e50*/  IMAD.MOV.U32 R10, RZ, RZ, R18 ;  /* 0x000000ffff0a7224 */ /* 0x000fe200078e0012 */
[----:B------:R-:W-:-:S07]  /*2e60*/  MOV R21, 0x2e80 ;  /* 0x00002e8000157802 */ /* 0x000fce0000000f00 */
[----:B------:R-:W-:Y:S05]  /*2e70*/  CALL.REL.NOINC `($__internal_0_$__cuda_sm20_sqrt_rn_f32_slowpath) ;  /* 0x0000000800447944 */ /* 0x000fea0003c00000 */
[----:B------:R-:W-:Y:S05]  /*2e80*/  BRA `(.L_x_18) ;  /* 0x0000000000107947 */ /* 0x000fea0003800000 */
.L_x_17:
[----:B------:R-:W-:Y:S01]  /*2e90*/  FMUL.FTZ R15, R18, R19 ;  /* 0x00000013120f7220 */ /* 0x000fe20000410000 */
[----:B------:R-:W-:-:S03]  /*2ea0*/  FMUL.FTZ R17, R19, 0.5 ;  /* 0x3f00000013117820 */ /* 0x000fc60000410000 */
[----:B------:R-:W-:-:S04]  /*2eb0*/  FFMA R10, -R15, R15, R18 ;  /* 0x0000000f0f0a7223 */ /* 0x000fc80000000112 */
[----:B------:R-:W-:-:S07]  /*2ec0*/  FFMA R15, R10, R17, R15 ;  /* 0x000000110a0f7223 */ /* 0x000fce000000000f */
.L_x_18:
[----:B------:R-:W-:Y:S05]  /*2ed0*/  BSYNC.RECONVERGENT B0 ;  /* 0x0000000000007941 */ /* 0x000fea0003800200 */
.L_x_16:
[----:B------:R-:W-:Y:S01]  /*2ee0*/  FMUL.RZ R20, R16, 0.15915493667125701904 ;  /* 0x3e22f98310147820 */ /* 0x000fe2000040c000 */
[----:B------:R-:W-:Y:S02]  /*2ef0*/  IMAD.MOV.U32 R19, RZ, RZ, 0x3bbb989d ;  /* 0x3bbb989dff137424 */ /* 0x000fe400078e00ff */
[----:B------:R-:W-:Y:S01]  /*2f00*/  IMAD.MOV.U32 R21, RZ, RZ, 0x437c0000 ;  /* 0x437c0000ff157424 */ /* 0x000fe200078e00ff */
[----:B------:R-:W0:Y:S01]  /*2f10*/  MUFU.SIN R10, R20 ;  /* 0x00000014000a7308 */ /* 0x000e220000000400 */
[----:B------:R-:W-:-:S05]  /*2f20*/  VIADD R9, R9, 0x2 ;  /* 0x0000000209097836 */ /* 0x000fca0000000000 */
[----:B------:R-:W-:Y:S02]  /*2f30*/  ISETP.NE.AND P0, PT, R9, RZ, PT ;  /* 0x000000ff0900720c */ /* 0x000fe40003f05270 */
[----:B------:R-:W1:Y:S01]  /*2f40*/  MUFU.COS R16, R20 ;  /* 0x0000001400107308 */ /* 0x000e620000000000 */
[----:B0-----:R-:W-:-:S04]  /*2f50*/  FMUL R10, R10, R15 ;  /* 0x0000000f0a0a7220 */ /* 0x001fc80000400000 */
[----:B------:R-:W-:Y:S01]  /*2f60*/  FFMA R10, R14, R10, R11 ;  /* 0x0000000a0e0a7223 */ /* 0x000fe2000000000b */
[----:B-1----:R-:W-:-:S03]  /*2f70*/  FMUL R15, R16, R15 ;  /* 0x0000000f100f7220 */ /* 0x002fc60000400000 */
[----:B------:R-:W-:Y:S01]  /*2f80*/  FFMA.SAT R16, R10, R19, 0.5 ;  /* 0x3f0000000a107423 */ /* 0x000fe20000002013 */
[----:B------:R-:W-:-:S03]  /*2f90*/  FFMA R18, R14, R15, R11 ;  /* 0x0000000f0e127223 */ /* 0x000fc6000000000b */
[----:B------:R-:W-:Y:S01]  /*2fa0*/  FFMA.RM R16, R16, R21, 12582913 ;  /* 0x4b40000110107423 */ /* 0x000fe20000004015 */
[----:B------:R-:W-:-:S03]  /*2fb0*/  FFMA.SAT R19, R18, R19, 0.5 ;  /* 0x3f00000012137423 */ /* 0x000fc60000002013 */
[C---:B------:R-:W-:Y:S01]  /*2fc0*/  FADD R17, R16.reuse, -12583039 ;  /* 0xcb40007f10117421 */ /* 0x040fe20000000000 */
[----:B------:R-:W-:Y:S02]  /*2fd0*/  IMAD.SHL.U32 R16, R16, 0x800000, RZ ;  /* 0x0080000010107824 */ /* 0x000fe400078e00ff */
[----:B------:R-:W-:Y:S01]  /*2fe0*/  FFMA.RM R19, R19, R21, 12582913 ;  /* 0x4b40000113137423 */ /* 0x000fe20000004015 */
[----:B------:R-:W-:-:S03]  /*2ff0*/  FFMA R17, R10, 1.4426950216293334961, -R17 ;  /* 0x3fb8aa3b0a117823 */ /* 0x000fc60000000811 */
[C---:B------:R-:W-:Y:S01]  /*3000*/  FADD R21, R19.reuse, -12583039 ;  /* 0xcb40007f13157421 */ /* 0x040fe20000000000 */
[----:B------:R-:W-:Y:S01]  /*3010*/  FFMA R17, R10, 1.925963033500011079e-08, R17 ;  /* 0x32a570600a117823 */ /* 0x000fe20000000011 */
[----:B------:R-:W-:Y:S02]  /*3020*/  IMAD.SHL.U32 R19, R19, 0x800000, RZ ;  /* 0x0080000013137824 */ /* 0x000fe400078e00ff */
[----:B------:R-:W-:-:S03]  /*3030*/  FFMA R21, R18, 1.4426950216293334961, -R21 ;  /* 0x3fb8aa3b12157823 */ /* 0x000fc60000000815 */
[----:B------:R-:W0:Y:S01]  /*3040*/  MUFU.EX2 R17, R17 ;  /* 0x0000001100117308 */ /* 0x000e220000000800 */
[----:B------:R-:W-:-:S07]  /*3050*/  FFMA R21, R18, 1.925963033500011079e-08, R21 ;  /* 0x32a5706012157823 */ /* 0x000fce0000000015 */
[----:B------:R-:W1:Y:S01]  /*3060*/  MUFU.EX2 R10, R21 ;  /* 0x00000015000a7308 */ /* 0x000e620000000800 */
[----:B0-----:R-:W-:-:S04]  /*3070*/  FMUL R16, R16, R17 ;  /* 0x0000001110107220 */ /* 0x001fc80000400000 */
[----:B------:R-:W-:Y:S01]  /*3080*/  FFMA R16, R16, R12, -R13 ;  /* 0x0000000c10107223 */ /* 0x000fe2000000080d */
[----:B-1----:R-:W-:-:S04]  /*3090*/  FMUL R10, R19, R10 ;  /* 0x0000000a130a7220 */ /* 0x002fc80000400000 */
[----:B------:R-:W-:Y:S01]  /*30a0*/  FMNMX R19, RZ, R16, !PT ;  /* 0x00000010ff137209 */ /* 0x000fe20007800000 */
[----:B------:R-:W-:-:S04]  /*30b0*/  FFMA R10, R10, R12, -R13 ;  /* 0x0000000c0a0a7223 */ /* 0x000fc8000000080d */
[----:B------:R-:W-:Y:S01]  /*30c0*/  FADD R0, R19, R0 ;  /* 0x0000000013007221 */ /* 0x000fe20000000000 */
[----:B------:R-:W-:Y:S01]  /*30d0*/  FMNMX R17, RZ, R10, !PT ;  /* 0x0000000aff117209 */ /* 0x000fe20007800000 */
[----:B------:R-:W-:-:S04]  /*30e0*/  VIADD R10, R6, 0xb0f8a ;  /* 0x000b0f8a060a7836 */ /* 0x000fc80000000000 */
[----:B------:R-:W-:Y:S01]  /*30f0*/  FADD R0, R0, R17 ;  /* 0x0000001100007221 */ /* 0x000fe20000000000 */
[----:B------:R-:W-:Y:S06]  /*3100*/  @P0 BRA `(.L_x_19) ;  /* 0xfffffff800680947 */ /* 0x000fec000383ffff */
[----:B------:R-:W-:-:S07]  /*3110*/  IMAD.MOV.U32 R10, RZ, RZ, R15 ;  /* 0x000000ffff0a7224 */ /* 0x000fce00078e000f */
.L_x_15:
[----:B------:R-:W-:Y:S01]  /*3120*/  LOP3.LUT R8, R8, 0x1, RZ, 0xc0, !PT ;  /* 0x0000000108087812 */ /* 0x000fe200078ec0ff */
[----:B------:R-:W-:Y:S02]  /*3130*/  IMAD.MOV.U32 R12, RZ, RZ, RZ ;  /* 0x000000ffff0c7224 */ /* 0x000fe400078e00ff */
[----:B------:R-:W-:Y:S01]  /*3140*/  IMAD.MOV.U32 R9, RZ, RZ, R3 ;  /* 0x000000ffff097224 */ /* 0x000fe200078e0003 */
[----:B------:R-:W-:Y:S01]  /*3150*/  ISETP.NE.U32.AND P0, PT, R8, 0x1, PT ;  /* 0x000000010800780c */ /* 0x000fe20003f05070 */
[----:B------:R-:W-:Y:S02]  /*3160*/  IMAD.MOV.U32 R8, RZ, RZ, R2 ;  /* 0x000000ffff087224 */ /* 0x000fe400078e0002 */
[----:B------:R-:W-:-:S10]  /*3170*/  IMAD.MOV.U32 R15, RZ, RZ, R5 ;  /* 0x000000ffff0f7224 */ /* 0x000fd400078e0005 */
[----:B------:R-:W-:Y:S05]  /*3180*/  @P0 BRA `(.L_x_20) ;  /* 0x00000004005c0947 */ /* 0x000fea0003800000 */
[----:B------:R-:W-:Y:S01]  /*3190*/  SHF.R.U32.HI R8, RZ, 0x2, R7 ;  /* 0x00000002ff087819 */ /* 0x000fe20000011607 */
[----:B------:R-:W-:Y:S01]  /*31a0*/  IMAD.MOV.U32 R10, RZ, RZ, 0x2f800000 ;  /* 0x2f800000ff0a7424 */ /* 0x000fe200078e00ff */
[----:B------:R-:W-:Y:S01]  /*31b0*/  BSSY.RECONVERGENT B0, `(.L_x_21) ;  /* 0x000003c000007945 */ /* 0x000fe20003800200 */
[----:B------:R-:W-:Y:S01]  /*31c0*/  IMAD.MOV.U32 R13, RZ, RZ, 0x3e055027 ;  /* 0x3e055027ff0d7424 */ /* 0x000fe200078e00ff */
[----:B------:R-:W-:Y:S01]  /*31d0*/  LOP3.LUT R8, R8, R7, RZ, 0x3c, !PT ;  /* 0x0000000708087212 */ /* 0x000fe200078e3cff */
[----:B01----:R-:W-:-:S04]  /*31e0*/  IMAD.SHL.U32 R7, R3, 0x10, RZ ;  /* 0x0000001003077824 */ /* 0x003fc800078e00ff */
[----:B------:R-:W-:-:S05]  /*31f0*/  IMAD.SHL.U32 R9, R8, 0x2, RZ ;  /* 0x0000000208097824 */ /* 0x000fca00078e00ff */
[----:B------:R-:W-:-:S04]  /*3200*/  LOP3.LUT R8, R8, R9, R7, 0x96, !PT ;  /* 0x0000000908087212 */ /* 0x000fc800078e9607 */
[----:B------:R-:W-:-:S04]  /*3210*/  LOP3.LUT R8, R8, R3, RZ, 0x3c, !PT ;  /* 0x0000000308087212 */ /* 0x000fc800078e3cff */
[C---:B------:R-:W-:Y:S01]  /*3220*/  IADD3 R7, PT, PT, R6.reuse, 0x587c5, R8 ;  /* 0x000587c506077810 */ /* 0x040fe20007ffe008 */
[----:B------:R-:W-:-:S03]  /*3230*/  VIADD R6, R6, 0xb0f8a ;  /* 0x000b0f8a06067836 */ /* 0x000fc60000000000 */
        /* <DEDUP_REMOVED lines=20> */
[----:B------:R-:W-:Y:S01]  /*3380*/  FFMA R10, R10, 1.1920928955078125e-07, R9 ;  /* 0x340000000a0a7823 */ /* 0x000fe20000000009 */
[----:B------:R-:W-:Y:S01]  /*3390*/  SHF.R.U32.HI R9, RZ, 0x2, R4 ;  /* 0x00000002ff097819 */ /* 0x000fe20000011604 */
[----:B------:R-:W-:Y:S01]  /*33a0*/  FFMA R13, R12, R13, R12 ;  /* 0x0000000d0c0d7223 */ /* 0x000fe2000000000c */
[----:B------:R-:W-:Y:S02]  /*33b0*/  IMAD.MOV.U32 R12, RZ, RZ, 0x7f800000 ;  /* 0x7f800000ff0c7424 */ /* 0x000fe400078e00ff */
[----:B------:R-:W-:Y:S01]  /*33c0*/  LOP3.LUT R9, R9, R4, RZ, 0x3c, !PT ;  /* 0x0000000409097212 */ /* 0x000fe200078e3cff */
[----:B------:R-:W-:Y:S01]  /*33d0*/  FFMA R13, R10, 0.69314718246459960938, R13 ;  /* 0x3f3172180a0d7823 */ /* 0x000fe2000000000d */
[----:B------:R-:W-:-:S03]  /*33e0*/  IMAD.SHL.U32 R4, R8, 0x10, RZ ;  /* 0x0000001008047824 */ /* 0x000fc600078e00ff */
[C---:B------:R-:W-:Y:S01]  /*33f0*/  @P0 FFMA R13, R7.reuse, R12, +INF ;  /* 0x7f800000070d0423 */ /* 0x040fe2000000000c */
[----:B------:R-:W-:Y:S01]  /*3400*/  FSETP.NEU.AND P0, PT, R7, RZ, PT ;  /* 0x000000ff0700720b */ /* 0x000fe20003f0d000 */
[----:B------:R-:W-:Y:S02]  /*3410*/  IMAD.SHL.U32 R10, R9, 0x2, RZ ;  /* 0x00000002090a7824 */ /* 0x000fe400078e00ff */
[----:B------:R-:W-:-:S03]  /*3420*/  FMUL R13, R13, -2 ;  /* 0xc00000000d0d7820 */ /* 0x000fc60000400000 */
[----:B------:R-:W-:Y:S02]  /*3430*/  LOP3.LUT R9, R9, R10, R4, 0x96, !PT ;  /* 0x0000000a09097212 */ /* 0x000fe400078e9604 */
[----:B------:R-:W-:Y:S02]  /*3440*/  FSEL R13, R13, +INF , P0 ;  /* 0x7f8000000d0d7808 */ /* 0x000fe40000000000 */
[----:B------:R-:W-:Y:S02]  /*3450*/  LOP3.LUT R9, R9, R8, RZ, 0x3c, !PT ;  /* 0x0000000809097212 */ /* 0x000fe400078e3cff */
[----:B------:R0:W1:Y:S01]  /*3460*/  MUFU.RSQ R12, R13 ;  /* 0x0000000d000c7308 */ /* 0x0000620000001400 */
[----:B------:R-:W-:Y:S02]  /*3470*/  VIADD R7, R13, 0xf3000000 ;  /* 0xf30000000d077836 */ /* 0x000fe40000000000 */
[----:B------:R-:W-:-:S03]  /*3480*/  IMAD.IADD R4, R6, 0x1, R9 ;  /* 0x0000000106047824 */ /* 0x000fc600078e0209 */
[----:B------:R-:W-:Y:S01]  /*3490*/  ISETP.GT.U32.AND P0, PT, R7, 0x727fffff, PT ;  /* 0x727fffff0700780c */ /* 0x000fe20003f04070 */
[----:B------:R-:W-:Y:S01]  /*34a0*/  IMAD.MOV.U32 R7, RZ, RZ, 0x30c90fdb ;  /* 0x30c90fdbff077424 */ /* 0x000fe200078e00ff */
[----:B------:R-:W-:-:S05]  /*34b0*/  I2FP.F32.U32 R4, R4 ;  /* 0x0000000400047245 */ /* 0x000fca0000201000 */
[----:B------:R-:W-:-:S06]  /*34c0*/  FFMA R16, R4, R7, 7.314590599882819788e-10 ;  /* 0x30490fdb04107423 */ /* 0x000fcc0000000007 */
[----:B01----:R-:W-:Y:S05]  /*34d0*/  @!P0 BRA `(.L_x_22) ;  /* 0x0000000000148947 */ /* 0x003fea0003800000 */
[----:B------:R-:W-:Y:S01]  /*34e0*/  IMAD.MOV.U32 R10, RZ, RZ, R13 ;  /* 0x000000ffff0a7224 */ /* 0x000fe200078e000d */
[----:B------:R-:W-:-:S07]  /*34f0*/  MOV R21, 0x3510 ;  /* 0x0000351000157802 */ /* 0x000fce0000000f00 */
[----:B------:R-:W-:Y:S05]  /*3500*/  CALL.REL.NOINC `($__internal_0_$__cuda_sm20_sqrt_rn_f32_slowpath) ;  /* 0x0000000000a07944 */ /* 0x000fea0003c00000 */
[----:B------:R-:W-:Y:S01]  /*3510*/  IMAD.MOV.U32 R10, RZ, RZ, R15 ;  /* 0x000000ffff0a7224 */ /* 0x000fe200078e000f */
[----:B------:R-:W-:Y:S06]  /*3520*/  BRA `(.L_x_23) ;  /* 0x0000000000107947 */ /* 0x000fec0003800000 */
.L_x_22:
[----:B------:R-:W-:Y:S01]  /*3530*/  FMUL.FTZ R10, R13, R12 ;  /* 0x0000000c0d0a7220 */ /* 0x000fe20000410000 */
[----:B------:R-:W-:-:S03]  /*3540*/  FMUL.FTZ R4, R12, 0.5 ;  /* 0x3f0000000c047820 */ /* 0x000fc60000410000 */
[----:B------:R-:W-:-:S04]  /*3550*/  FFMA R7, -R10, R10, R13 ;  /* 0x0000000a0a077223 */ /* 0x000fc8000000010d */
[----:B------:R-:W-:-:S07]  /*3560*/  FFMA R10, R7, R4, R10 ;  /* 0x00000004070a7223 */ /* 0x000fce000000000a */
.L_x_23:
[----:B------:R-:W-:Y:S05]  /*3570*/  BSYNC.RECONVERGENT B0 ;  /* 0x0000000000007941 */ /* 0x000fea0003800200 */
.L_x_21:
[----:B------:R-:W-:Y:S01]  /*3580*/  FMUL.RZ R16, R16, 0.15915493667125701904 ;  /* 0x3e22f98310107820 */ /* 0x000fe2000040c000 */
[----:B------:R-:W-:Y:S02]  /*3590*/  IMAD.MOV.U32 R4, RZ, RZ, 0x3bbb989d ;  /* 0x3bbb989dff047424 */ /* 0x000fe400078e00ff */
[----:B------:R-:W-:Y:S01]  /*35a0*/  IMAD.MOV.U32 R15, RZ, RZ, R3 ;  /* 0x000000ffff0f7224 */ /* 0x000fe200078e0003 */
[----:B------:R-:W0:Y:S02]  /*35b0*/  MUFU.SIN R7, R16 ;  /* 0x0000001000077308 */ /* 0x000e240000000400 */
[----:B0-----:R-:W-:-:S04]  /*35c0*/  FMUL R7, R7, R10 ;  /* 0x0000000a07077220 */ /* 0x001fc80000400000 */
[----:B------:R-:W-:Y:S01]  /*35d0*/  FFMA R7, R14, R7, R11 ;  /* 0x000000070e077223 */ /* 0x000fe2000000000b */
[----:B------:R-:W-:-:S03]  /*35e0*/  IMAD.MOV.U32 R11, RZ, RZ, 0x437c0000 ;  /* 0x437c0000ff0b7424 */ /* 0x000fc600078e00ff */
[----:B------:R-:W-:-:S04]  /*35f0*/  FFMA.SAT R4, R7, R4, 0.5 ;  /* 0x3f00000007047423 */ /* 0x000fc80000002004 */
[----:B------:R-:W-:-:S04]  /*3600*/  FFMA.RM R4, R4, R11, 12582913 ;  /* 0x4b40000104047423 */ /* 0x000fc8000000400b */
[C---:B------:R-:W-:Y:S01]  /*3610*/  FADD R12, R4.reuse, -12583039 ;  /* 0xcb40007f040c7421 */ /* 0x040fe20000000000 */
[----:B------:R-:W-:-:S03]  /*3620*/  IMAD.SHL.U32 R4, R4, 0x800000, RZ ;  /* 0x0080000004047824 */ /* 0x000fc600078e00ff */
[----:B------:R-:W-:-:S04]  /*3630*/  FFMA R12, R7, 1.4426950216293334961, -R12 ;  /* 0x3fb8aa3b070c7823 */ /* 0x000fc8000000080c */
[----:B------:R-:W-:Y:S02]  /*3640*/  FFMA R11, R7, 1.925963033500011079e-08, R12 ;  /* 0x32a57060070b7823 */ /* 0x000fe4000000000c */
[----:B------:R-:W0:Y:S01]  /*3650*/  LDC.64 R12, c[0x0][0x398] ;  /* 0x0000e600ff0c7b82 */ /* 0x000e220000000a00 */
[----:B------:R-:W1:Y:S08]  /*3660*/  MUFU.COS R7, R16 ;  /* 0x0000001000077308 */ /* 0x000e700000000000 */
[----:B------:R-:W2:Y:S01]  /*3670*/  MUFU.EX2 R11, R11 ;  /* 0x0000000b000b7308 */ /* 0x000ea20000000800 */
[----:B-1----:R-:W-:Y:S01]  /*3680*/  FMUL R10, R7, R10 ;  /* 0x0000000a070a7220 */ /* 0x002fe20000400000 */
[----:B------:R-:W-:-:S02]  /*3690*/  IMAD.MOV.U32 R7, RZ, RZ, R5 ;  /* 0x000000ffff077224 */ /* 0x000fc400078e0005 */
[----:B--2---:R-:W-:-:S04]  /*36a0*/  FMUL R4, R4, R11 ;  /* 0x0000000b04047220 */ /* 0x004fc80000400000 */
[----:B0-----:R-:W-:Y:S01]  /*36b0*/  FFMA R4, R4, R12, -R13 ;  /* 0x0000000c04047223 */ /* 0x001fe2000000080d */
[----:B------:R-:W-:-:S04]  /*36c0*/  IMAD.MOV.U32 R12, RZ, RZ, 0x1 ;  /* 0x00000001ff0c7424 */ /* 0x000fc800078e00ff */
[----:B------:R-:W-:Y:S01]  /*36d0*/  FMNMX R13, RZ, R4, !PT ;  /* 0x00000004ff0d7209 */ /* 0x000fe20007800000 */
[----:B------:R-:W-:-:S04]  /*36e0*/  IMAD.MOV.U32 R4, RZ, RZ, R2 ;  /* 0x000000ffff047224 */ /* 0x000fc800078e0002 */
[----:B------:R-:W-:-:S07]  /*36f0*/  FADD R0, R0, R13 ;  /* 0x0000000d00007221 */ /* 0x000fce0000000000 */
.L_x_20:
[----:B------:R-:W-:Y:S01]  /*3700*/  IMAD.MOV.U32 R14, RZ, RZ, R4 ;  /* 0x000000ffff0e7224 */ /* 0x000fe200078e0004 */
[----:B------:R2:W-:Y:S04]  /*3710*/  STL.64 [R1+0x10], R8 ;  /* 0x0000100801007387 */ /* 0x0005e80000100a00 */
[----:B------:R2:W-:Y:S04]  /*3720*/  STL.64 [R1], R6 ;  /* 0x0000000601007387 */ /* 0x0005e80000100a00 */
[----:B------:R2:W-:Y:S04]  /*3730*/  STL [R1+0x18], R12 ;  /* 0x0000180c01007387 */ /* 0x0005e80000100800 */
[----:B------:R2:W-:Y:S04]  /*3740*/  STL [R1+0x20], R10 ;  /* 0x0000200a01007387 */ /* 0x0005e80000100800 */
[----:B------:R2:W-:Y:S02]  /*3750*/  STL.64 [R1+0x8], R14 ;  /* 0x0000080e01007387 */ /* 0x0005e40000100a00 */
.L_x_11:
[----:B01----:R-:W0:Y:S02]  /*3760*/  LDC.64 R2, c[0x0][0x380] ;  /* 0x0000e000ff027b82 */ /* 0x003e240000000a00 */
[----:B0-----:R-:W-:Y:S01]  /*3770*/  REDG.E.ADD.F32.FTZ.RN.STRONG.GPU desc[UR6][R2.64], R0 ;  /* 0x00000000020079a6 */ /* 0x001fe2000c12f306 */
[----:B------:R-:W-:Y:S05]  /*3780*/  EXIT ;  /* 0x000000000000794d */ /* 0x000fea0003800000 */
        .weak           $__internal_0_$__cuda_sm20_sqrt_rn_f32_slowpath
        .type           $__internal_0_$__cuda_sm20_sqrt_rn_f32_slowpath,@function
        .size           $__internal_0_$__cuda_sm20_sqrt_rn_f32_slowpath,(.L_x_26 - $__internal_0_$__cuda_sm20_sqrt_rn_f32_slowpath)
$__internal_0_$__cuda_sm20_sqrt_rn_f32_slowpath:
[----:B------:R-:W-:-:S13]  /*3790*/  LOP3.LUT P0, RZ, R10, 0x7fffffff, RZ, 0xc0, !PT ;  /* 0x7fffffff0aff7812 */ /* 0x000fda000780c0ff */
[----:B------:R-:W-:Y:S01]  /*37a0*/  @!P0 IMAD.MOV.U32 R15, RZ, RZ, R10 ;  /* 0x000000ffff0f8224 */ /* 0x000fe200078e000a */
[----:B------:R-:W-:Y:S06]  /*37b0*/  @!P0 BRA `(.L_x_24) ;  /* 0x0000000000408947 */ /* 0x000fec0003800000 */
[----:B------:R-:W-:-:S13]  /*37c0*/  FSETP.GEU.FTZ.AND P0, PT, R10, RZ, PT ;  /* 0x000000ff0a00720b */ /* 0x000fda0003f1e000 */
[----:B------:R-:W-:Y:S01]  /*37d0*/  @!P0 IMAD.MOV.U32 R15, RZ, RZ, 0x7fffffff ;  /* 0x7fffffffff0f8424 */ /* 0x000fe200078e00ff */
[----:B------:R-:W-:Y:S06]  /*37e0*/  @!P0 BRA `(.L_x_24) ;  /* 0x0000000000348947 */ /* 0x000fec0003800000 */
[----:B------:R-:W-:-:S13]  /*37f0*/  FSETP.GTU.FTZ.AND P0, PT, |R10|, +INF , PT ;  /* 0x7f8000000a00780b */ /* 0x000fda0003f1c200 */
[----:B------:R-:W-:Y:S01]  /*3800*/  @P0 FADD.FTZ R15, R10, 1 ;  /* 0x3f8000000a0f0421 */ /* 0x000fe20000010000 */
[----:B------:R-:W-:Y:S06]  /*3810*/  @P0 BRA `(.L_x_24) ;  /* 0x0000000000280947 */ /* 0x000fec0003800000 */
[----:B------:R-:W-:-:S13]  /*3820*/  FSETP.NEU.FTZ.AND P0, PT, |R10|, +INF , PT ;  /* 0x7f8000000a00780b */ /* 0x000fda0003f1d200 */
[----:B------:R-:W-:-:S04]  /*3830*/  @P0 FFMA R17, R10, 1.84467440737095516160e+19, RZ ;  /* 0x5f8000000a110823 */ /* 0x000fc800000000ff */
[----:B------:R-:W0:Y:S02]  /*3840*/  @P0 MUFU.RSQ R18, R17 ;  /* 0x0000001100120308 */ /* 0x000e240000001400 */
[----:B0-----:R-:W-:Y:S01]  /*3850*/  @P0 FMUL.FTZ R20, R17, R18 ;  /* 0x0000001211140220 */ /* 0x001fe20000410000 */
[----:B------:R-:W-:-:S03]  /*3860*/  @P0 FMUL.FTZ R18, R18, 0.5 ;  /* 0x3f00000012120820 */ /* 0x000fc60000410000 */
[----:B------:R-:W-:-:S04]  /*3870*/  @P0 FADD.FTZ R15, -R20, -RZ ;  /* 0x800000ff140f0221 */ /* 0x000fc80000010100 */
[----:B------:R-:W-:Y:S01]  /*3880*/  @P0 FFMA R19, R20, R15, R17 ;  /* 0x0000000f14130223 */ /* 0x000fe20000000011 */
[----:B------:R-:W-:-:S03]  /*3890*/  @!P0 IMAD.MOV.U32 R15, RZ, RZ, R10 ;  /* 0x000000ffff0f8224 */ /* 0x000fc600078e000a */
[----:B------:R-:W-:-:S04]  /*38a0*/  @P0 FFMA R18, R19, R18, R20 ;  /* 0x0000001213120223 */ /* 0x000fc80000000014 */
[----:B------:R-:W-:-:S07]  /*38b0*/  @P0 FMUL.FTZ R15, R18, 2.3283064365386962891e-10 ;  /* 0x2f800000120f0820 */ /* 0x000fce0000410000 */
.L_x_24:
[----:B------:R-:W-:Y:S02]  /*38c0*/  IMAD.MOV.U32 R18, RZ, RZ, R21 ;  /* 0x000000ffff127224 */ /* 0x000fe400078e0015 */
[----:B------:R-:W-:-:S04]  /*38d0*/  IMAD.MOV.U32 R19, RZ, RZ, 0x0 ;  /* 0x00000000ff137424 */ /* 0x000fc800078e00ff */
[----:B------:R-:W-:Y:S05]  /*38e0*/  RET.REL.NODEC R18 `(_Z18monte_carlo_kernelPfimfffff) ;  /* 0xffffffc412c47950 */ /* 0x000fea0003c3ffff */
.L_x_25:
[----:B------:R-:W-:-:S00]  /*38f0*/  BRA `(.L_x_25) ;  /* 0xfffffffc00fc7947 */ /* 0x000fc0000383ffff */
[----:B------:R-:W-:-:S00]  /*3900*/  NOP ;  /* 0x0000000000007918 */ /* 0x000fc00000000000 */
[----:B------:R-:W-:-:S00]  /*3910*/  NOP ;  /* 0x0000000000007918 */ /* 0x000fc00000000000 */
[----:B------:R-:W-:-:S00]  /*3920*/  NOP ;  /* 0x0000000000007918 */ /* 0x000fc00000000000 */
[----:B------:R-:W-:-:S00]  /*3930*/  NOP ;  /* 0x0000000000007918 */ /* 0x000fc00000000000 */
[----:B------:R-:W-:-:S00]  /*3940*/  NOP ;  /* 0x0000000000007918 */ /* 0x000fc00000000000 */
[----:B------:R-:W-:-:S00]  /*3950*/  NOP ;  /* 0x0000000000007918 */ /* 0x000fc00000000000 */
[----:B------:R-:W-:-:S00]  /*3960*/  NOP ;  /* 0x0000000000007918 */ /* 0x000fc00000000000 */
[----:B------:R-:W-:-:S00]  /*3970*/  NOP ;  /* 0x0000000000007918 */ /* 0x000fc00000000000 */
.L_x_26:


//--------------------- .nv.global.init           --------------------------
	.section	.nv.global.init,"aw",@progbits
	.align	4
.nv.global.init:
	.type		mrg32k3aM1SubSeq,@object
	.size		mrg32k3aM1SubSeq,(mrg32k3aM2SubSeq - mrg32k3aM1SubSeq)
mrg32k3aM1SubSeq:
        /*0000*/ 	.byte	0x0b, 0xcc, 0xee, 0x04, 0x73, 0x29, 0x8b, 0x6f, 0xf6, 0x53, 0x03, 0xf6, 0x23, 0xf6, 0xea, 0xda
        /* <DEDUP_REMOVED lines=125> */
	.type		mrg32k3aM2SubSeq,@object
	.size		mrg32k3aM2SubSeq,(mrg32k3aM1 - mrg32k3aM2SubSeq)
mrg32k3aM2SubSeq:
        /* <DEDUP_REMOVED lines=126> */
	.type		mrg32k3aM1,@object
	.size		mrg32k3aM1,(mrg32k3aM1Seq - mrg32k3aM1)
mrg32k3aM1:
        /* <DEDUP_REMOVED lines=144> */
	.type		mrg32k3aM1Seq,@object
	.size		mrg32k3aM1Seq,(mrg32k3aM2 - mrg32k3aM1Seq)
mrg32k3aM1Seq:
        /* <DEDUP_REMOVED lines=144> */
	.type		mrg32k3aM2,@object
	.size		mrg32k3aM2,(mrg32k3aM2Seq - mrg32k3aM2)
mrg32k3aM2:
        /* <DEDUP_REMOVED lines=144> */
	.type		mrg32k3aM2Seq,@object
	.size		mrg32k3aM2Seq,(precalc_xorwow_matrix - mrg32k3aM2Seq)
mrg32k3aM2Seq:
        /* <DEDUP_REMOVED lines=144> */
	.type		precalc_xorwow_matrix,@object
	.size		precalc_xorwow_matrix,(precalc_xorwow_offset_matrix - precalc_xorwow_matrix)
precalc_xorwow_matrix:
        /* <DEDUP_REMOVED lines=6400> */
	.type		precalc_xorwow_offset_matrix,@object
	.size		precalc_xorwow_offset_matrix,(.L_1 - precalc_xorwow_offset_matrix)
precalc_xorwow_offset_matrix:
        /* <DEDUP_REMOVED lines=6400> */
.L_1:


//--------------------- .nv.shared.reserved.0     --------------------------
	.section	.nv.shared.reserved.0,"aw",@nobits
	.weak		__nv_reservedSMEM_offset_0_alias
	.size		__nv_reservedSMEM_offset_0_alias, 0, 64
	.other		__nv_reservedSMEM_offset_0_alias,@"STO_CUDA_RESERVED_SHARED STV_DEFAULT"
__nv_reservedSMEM_offset_0_alias:
	.zero		0
	.zero		64


//--------------------- .nv.constant0._Z18monte_carlo_kernelPfimfffff --------------------------
	.section	.nv.constant0._Z18monte_carlo_kernelPfimfffff,"a",@progbits
	.sectionflags	@""
	.align	4
.nv.constant0._Z18monte_carlo_kernelPfimfffff:
	.zero		940


//--------------------- SYMBOLS --------------------------

	.type		.nv.reservedSmem.offset0,@object
	.size		.nv.reservedSmem.offset0,0x4
